	.target	sm_100a

	.elftype	@"ET_EXEC"


//--------------------- .note.nv.tkinfo           --------------------------
	.section	.note.nv.tkinfo,"",@"SHT_NOTE"
	.sectionflags	@"SHF_NOTE_NV_TKINFO"
	.tkinfo
        /*0018*/ 	.word	0x00000002
        /*0030*/ 	.string	""
        /*0030*/ 	.string	"ptxas"
        /*0030*/ 	.string	"Cuda compilation tools, release 13.0, V13.0.88"
        /*0030*/ 	.string	"Build cuda_13.0.r13.0/compiler.36424714_0"
        /*0030*/ 	.string	"-arch sm_100a -m 64 "



//--------------------- .note.nv.cuinfo           --------------------------
	.section	.note.nv.cuinfo,"",@"SHT_NOTE"
	.sectionflags	@"SHF_NOTE_NV_CUINFO"
        /*0018*/ 	.short	0x0002
        /*001a*/ 	.short	0x0064
        /*001c*/ 	.short	0x0082
	.zero		2


//--------------------- .nv.info                  --------------------------
	.section	.nv.info,"",@"SHT_CUDA_INFO"
	.align	4


	//----- nvinfo : EIATTR_REGCOUNT
	.align		4
        /*0000*/ 	.byte	0x04, 0x2f
        /*0002*/ 	.short	(.L_19 - .L_18)
	.align		4
.L_18:
        /*0004*/ 	.word	index@(_ZN7cutlass13device_kernelINS_4gemm6kernel13GemmUniversalIN4cute5tupleIJiiiiEEENS1_10collective13CollectiveMmaINS1_35MainloopSm100TmaUmmaWarpSpecializedILi10ELi2ELi4ENS5_IJNS4_1CILi2EEENSA_ILi1EEESC_EEEEENS5_IJNSA_ILi128EEENSA_ILi192EEENSA_ILi64EEEEEENS_10bfloat16_tENS5_IJlSC_lEEESJ_SK_NS4_8TiledMMAINS4_8MMA_AtomIJNS4_26SM100_MMA_F16BF16_2x1SM_SSISJ_SJ_fLi128ELi192ELNS4_4UMMA5MajorE0ELSP_0ELNSO_7ScaleInE0ELSQ_0EEEEEENS4_6LayoutINS5_IJSC_SC_SC_EEENS5_IJNSA_ILi0EEESV_SV_EEEEENS5_IJNS4_10UnderscoreESY_SY_EEEEENS4_18SM100_TMA_2SM_LOADENS4_14ComposedLayoutINS4_7SwizzleILi3ELi4ELi3EEENS4_18smem_ptr_flag_bitsILi16EEENST_INS5_IJNSA_ILi8EEESH_EEENS5_IJSH_SC_EEEEEEEvNS4_8identityES11_S1B_vS1C_EENS_8epilogue10collective18CollectiveEpilogueINS1E_23Sm100TmaWarpSpecializedILi3ELi2ELi32ELb1ELb0EEEJNS5_IJSH_SG_SH_EEENS5_IJNST_ISH_SC_EENST_INS5_IJNSA_ILi32EEESB_EEENS5_IJSC_NSA_ILi96EEEEEEEEEEESJ_SK_SJ_SK_NS1E_6fusion15FusionCallbacksIS1I_NS1R_17LinearCombinationISJ_fSJ_fLNS_15FloatRoundStyleE2EEES1J_S1Q_JEEENS4_5SM1004TMEM4LOAD26SM100_TMEM_LOAD_32dp32b32xENS4_13SM90_TMA_LOADENS12_INS13_ILi2ELi4ELi3EEES16_NST_INS5_IJS17_S1L_EEENS5_IJS1L_SC_EEEEEEENS4_39AutoVectorizingCopyWithAssumedAlignmentILi128EEENS4_14SM90_TMA_STOREES26_S28_S28_EEEvvEEEEvNT_6ParamsE)
        /*0008*/ 	.word	0x00000073


	//----- nvinfo : EIATTR_FRAME_SIZE
	.align		4
.L_19:
        /*000c*/ 	.byte	0x04, 0x11
        /*000e*/ 	.short	(.L_21 - .L_20)
	.align		4
.L_20:
        /*0010*/ 	.word	index@($__internal_2_$__cuda_sm10x_tcgen05_guardrail_trap_unallocated_columns_being_dealloced)
        /*0014*/ 	.word	0x00000000


	//----- nvinfo : EIATTR_FRAME_SIZE
	.align		4
.L_21:
        /*0018*/ 	.byte	0x04, 0x11
        /*001a*/ 	.short	(.L_23 - .L_22)
	.align		4
.L_22:
        /*001c*/ 	.word	index@($__internal_1_$__cuda_sm10x_tcgen05_guardrail_trap_phase_invalid_during_alloc)
        /*0020*/ 	.word	0x00000000


	//----- nvinfo : EIATTR_FRAME_SIZE
	.align		4
.L_23:
        /*0024*/ 	.byte	0x04, 0x11
        /*0026*/ 	.short	(.L_25 - .L_24)
	.align		4
.L_24:
        /*0028*/ 	.word	index@($__internal_0_$__cuda_sm10x_tcgen05_guardrail_trap_col_being_dealloced_not_returned_by_alloc)
        /*002c*/ 	.word	0x00000000


	//----- nvinfo : EIATTR_FRAME_SIZE
	.align		4
.L_25:
        /*0030*/ 	.byte	0x04, 0x11
        /*0032*/ 	.short	(.L_27 - .L_26)
	.align		4
.L_26:
        /*0034*/ 	.word	index@(_ZN7cutlass13device_kernelINS_4gemm6kernel13GemmUniversalIN4cute5tupleIJiiiiEEENS1_10collective13CollectiveMmaINS1_35MainloopSm100TmaUmmaWarpSpecializedILi10ELi2ELi4ENS5_IJNS4_1CILi2EEENSA_ILi1EEESC_EEEEENS5_IJNSA_ILi128EEENSA_ILi192EEENSA_ILi64EEEEEENS_10bfloat16_tENS5_IJlSC_lEEESJ_SK_NS4_8TiledMMAINS4_8MMA_AtomIJNS4_26SM100_MMA_F16BF16_2x1SM_SSISJ_SJ_fLi128ELi192ELNS4_4UMMA5MajorE0ELSP_0ELNSO_7ScaleInE0ELSQ_0EEEEEENS4_6LayoutINS5_IJSC_SC_SC_EEENS5_IJNSA_ILi0EEESV_SV_EEEEENS5_IJNS4_10UnderscoreESY_SY_EEEEENS4_18SM100_TMA_2SM_LOADENS4_14ComposedLayoutINS4_7SwizzleILi3ELi4ELi3EEENS4_18smem_ptr_flag_bitsILi16EEENST_INS5_IJNSA_ILi8EEESH_EEENS5_IJSH_SC_EEEEEEEvNS4_8identityES11_S1B_vS1C_EENS_8epilogue10collective18CollectiveEpilogueINS1E_23Sm100TmaWarpSpecializedILi3ELi2ELi32ELb1ELb0EEEJNS5_IJSH_SG_SH_EEENS5_IJNST_ISH_SC_EENST_INS5_IJNSA_ILi32EEESB_EEENS5_IJSC_NSA_ILi96EEEEEEEEEEESJ_SK_SJ_SK_NS1E_6fusion15FusionCallbacksIS1I_NS1R_17LinearCombinationISJ_fSJ_fLNS_15FloatRoundStyleE2EEES1J_S1Q_JEEENS4_5SM1004TMEM4LOAD26SM100_TMEM_LOAD_32dp32b32xENS4_13SM90_TMA_LOADENS12_INS13_ILi2ELi4ELi3EEES16_NST_INS5_IJS17_S1L_EEENS5_IJS1L_SC_EEEEEEENS4_39AutoVectorizingCopyWithAssumedAlignmentILi128EEENS4_14SM90_TMA_STOREES26_S28_S28_EEEvvEEEEvNT_6ParamsE)
        /*0038*/ 	.word	0x00000000


	//----- nvinfo : EIATTR_MIN_STACK_SIZE
	.align		4
.L_27:
        /*003c*/ 	.byte	0x04, 0x12
        /*003e*/ 	.short	(.L_29 - .L_28)
	.align		4
.L_28:
        /*0040*/ 	.word	index@(_ZN7cutlass13device_kernelINS_4gemm6kernel13GemmUniversalIN4cute5tupleIJiiiiEEENS1_10collective13CollectiveMmaINS1_35MainloopSm100TmaUmmaWarpSpecializedILi10ELi2ELi4ENS5_IJNS4_1CILi2EEENSA_ILi1EEESC_EEEEENS5_IJNSA_ILi128EEENSA_ILi192EEENSA_ILi64EEEEEENS_10bfloat16_tENS5_IJlSC_lEEESJ_SK_NS4_8TiledMMAINS4_8MMA_AtomIJNS4_26SM100_MMA_F16BF16_2x1SM_SSISJ_SJ_fLi128ELi192ELNS4_4UMMA5MajorE0ELSP_0ELNSO_7ScaleInE0ELSQ_0EEEEEENS4_6LayoutINS5_IJSC_SC_SC_EEENS5_IJNSA_ILi0EEESV_SV_EEEEENS5_IJNS4_10UnderscoreESY_SY_EEEEENS4_18SM100_TMA_2SM_LOADENS4_14ComposedLayoutINS4_7SwizzleILi3ELi4ELi3EEENS4_18smem_ptr_flag_bitsILi16EEENST_INS5_IJNSA_ILi8EEESH_EEENS5_IJSH_SC_EEEEEEEvNS4_8identityES11_S1B_vS1C_EENS_8epilogue10collective18CollectiveEpilogueINS1E_23Sm100TmaWarpSpecializedILi3ELi2ELi32ELb1ELb0EEEJNS5_IJSH_SG_SH_EEENS5_IJNST_ISH_SC_EENST_INS5_IJNSA_ILi32EEESB_EEENS5_IJSC_NSA_ILi96EEEEEEEEEEESJ_SK_SJ_SK_NS1E_6fusion15FusionCallbacksIS1I_NS1R_17LinearCombinationISJ_fSJ_fLNS_15FloatRoundStyleE2EEES1J_S1Q_JEEENS4_5SM1004TMEM4LOAD26SM100_TMEM_LOAD_32dp32b32xENS4_13SM90_TMA_LOADENS12_INS13_ILi2ELi4ELi3EEES16_NST_INS5_IJS17_S1L_EEENS5_IJS1L_SC_EEEEEEENS4_39AutoVectorizingCopyWithAssumedAlignmentILi128EEENS4_14SM90_TMA_STOREES26_S28_S28_EEEvvEEEEvNT_6ParamsE)
        /*0044*/ 	.word	0x00000000
.L_29:


//--------------------- .nv.compat                --------------------------
	.section	.nv.compat,"",@"SHT_CUDA_COMPAT_INFO"
	.align	4
        /*0000*/ 	.byte	0x02, 0x09, 0x01, 0x00, 0x02, 0x02, 0x02, 0x00, 0x02, 0x05, 0x05, 0x00, 0x03, 0x07, 0x01, 0x01
        /*0010*/ 	.byte	0x02, 0x03, 0x01, 0x00, 0x02, 0x06, 0x01, 0x00, 0x04, 0x0b, 0x08, 0x00, 0x09, 0x00, 0x00, 0x00
        /*0020*/ 	.byte	0x00, 0x00, 0x00, 0x00


//--------------------- .nv.info._ZN7cutlass13device_kernelINS_4gemm6kernel13GemmUniversalIN4cute5tupleIJiiiiEEENS1_10collective13CollectiveMmaINS1_35MainloopSm100TmaUmmaWarpSpecializedILi10ELi2ELi4ENS5_IJNS4_1CILi2EEENSA_ILi1EEESC_EEEEENS5_IJNSA_ILi128EEENSA_ILi192EEENSA_ILi64EEEEEENS_10bfloat16_tENS5_IJlSC_lEEESJ_SK_NS4_8TiledMMAINS4_8MMA_AtomIJNS4_26SM100_MMA_F16BF16_2x1SM_SSISJ_SJ_fLi128ELi192ELNS4_4UMMA5MajorE0ELSP_0ELNSO_7ScaleInE0ELSQ_0EEEEEENS4_6LayoutINS5_IJSC_SC_SC_EEENS5_IJNSA_ILi0EEESV_SV_EEEEENS5_IJNS4_10UnderscoreESY_SY_EEEEENS4_18SM100_TMA_2SM_LOADENS4_14ComposedLayoutINS4_7SwizzleILi3ELi4ELi3EEENS4_18smem_ptr_flag_bitsILi16EEENST_INS5_IJNSA_ILi8EEESH_EEENS5_IJSH_SC_EEEEEEEvNS4_8identityES11_S1B_vS1C_EENS_8epilogue10collective18CollectiveEpilogueINS1E_23Sm100TmaWarpSpecializedILi3ELi2ELi32ELb1ELb0EEEJNS5_IJSH_SG_SH_EEENS5_IJNST_ISH_SC_EENST_INS5_IJNSA_ILi32EEESB_EEENS5_IJSC_NSA_ILi96EEEEEEEEEEESJ_SK_SJ_SK_NS1E_6fusion15FusionCallbacksIS1I_NS1R_17LinearCombinationISJ_fSJ_fLNS_15FloatRoundStyleE2EEES1J_S1Q_JEEENS4_5SM1004TMEM4LOAD26SM100_TMEM_LOAD_32dp32b32xENS4_13SM90_TMA_LOADENS12_INS13_ILi2ELi4ELi3EEES16_NST_INS5_IJS17_S1L_EEENS5_IJS1L_SC_EEEEEEENS4_39AutoVectorizingCopyWithAssumedAlignmentILi128EEENS4_14SM90_TMA_STOREES26_S28_S28_EEEvvEEEEvNT_6ParamsE --------------------------
	.section	.nv.info._ZN7cutlass13device_kernelINS_4gemm6kernel13GemmUniversalIN4cute5tupleIJiiiiEEENS1_10collective13CollectiveMmaINS1_35MainloopSm100TmaUmmaWarpSpecializedILi10ELi2ELi4ENS5_IJNS4_1CILi2EEENSA_ILi1EEESC_EEEEENS5_IJNSA_ILi128EEENSA_ILi192EEENSA_ILi64EEEEEENS_10bfloat16_tENS5_IJlSC_lEEESJ_SK_NS4_8TiledMMAINS4_8MMA_AtomIJNS4_26SM100_MMA_F16BF16_2x1SM_SSISJ_SJ_fLi128ELi192ELNS4_4UMMA5MajorE0ELSP_0ELNSO_7ScaleInE0ELSQ_0EEEEEENS4_6LayoutINS5_IJSC_SC_SC_EEENS5_IJNSA_ILi0EEESV_SV_EEEEENS5_IJNS4_10UnderscoreESY_SY_EEEEENS4_18SM100_TMA_2SM_LOADENS4_14ComposedLayoutINS4_7SwizzleILi3ELi4ELi3EEENS4_18smem_ptr_flag_bitsILi16EEENST_INS5_IJNSA_ILi8EEESH_EEENS5_IJSH_SC_EEEEEEEvNS4_8identityES11_S1B_vS1C_EENS_8epilogue10collective18CollectiveEpilogueINS1E_23Sm100TmaWarpSpecializedILi3ELi2ELi32ELb1ELb0EEEJNS5_IJSH_SG_SH_EEENS5_IJNST_ISH_SC_EENST_INS5_IJNSA_ILi32EEESB_EEENS5_IJSC_NSA_ILi96EEEEEEEEEEESJ_SK_SJ_SK_NS1E_6fusion15FusionCallbacksIS1I_NS1R_17LinearCombinationISJ_fSJ_fLNS_15FloatRoundStyleE2EEES1J_S1Q_JEEENS4_5SM1004TMEM4LOAD26SM100_TMEM_LOAD_32dp32b32xENS4_13SM90_TMA_LOADENS12_INS13_ILi2ELi4ELi3EEES16_NST_INS5_IJS17_S1L_EEENS5_IJS1L_SC_EEEEEEENS4_39AutoVectorizingCopyWithAssumedAlignmentILi128EEENS4_14SM90_TMA_STOREES26_S28_S28_EEEvvEEEEvNT_6ParamsE,"",@"SHT_CUDA_INFO"
	.sectionflags	@""
	.align	4


	//----- nvinfo : EIATTR_CUDA_API_VERSION
	.align		4
        /*0000*/ 	.byte	0x04, 0x37
        /*0002*/ 	.short	(.L_31 - .L_30)
.L_30:
        /*0004*/ 	.word	0x00000082


	//----- nvinfo : EIATTR_KPARAM_INFO
	.align		4
.L_31:
        /*0008*/ 	.byte	0x04, 0x17
        /*000a*/ 	.short	(.L_33 - .L_32)
.L_32:
        /*000c*/ 	.word	0x00000000
        /*0010*/ 	.short	0x0000
        /*0012*/ 	.short	0x0000
        /*0014*/ 	.byte	0x00, 0xf0, 0x01, 0x20


	//----- nvinfo : EIATTR_AT_ENTRY_FRAGMENTS
	.align		4
.L_33:
        /*0018*/ 	.byte	0x04, 0x4f
        /*001a*/ 	.short	(.L_35 - .L_34)


	//   ....[0]....
.L_34:
        /*001c*/ 	.word	0x00000007


	//----- nvinfo : EIATTR_RESERVED_SMEM_USED
	.align		4
.L_35:
        /*0020*/ 	.byte	0x01, 0x41
	.zero		2


	//----- nvinfo : EIATTR_SPARSE_MMA_MASK
	.align		4
        /*0024*/ 	.byte	0x03, 0x50
        /*0026*/ 	.short	0x0000


	//----- nvinfo : EIATTR_TCGEN05_2CTA_USED
	.align		4
        /*0028*/ 	.byte	0x01, 0x52
	.zero		2


	//----- nvinfo : EIATTR_MAXREG_COUNT
	.align		4
        /*002c*/ 	.byte	0x03, 0x1b
        /*002e*/ 	.short	0x00ff


	//----- nvinfo : EIATTR_NUM_BARRIERS
	.align		4
        /*0030*/ 	.byte	0x02, 0x4c
        /*0032*/ 	.byte	0x07
	.zero		1


	//----- nvinfo : EIATTR_EXTERNS
	.align		4
        /*0034*/ 	.byte	0x04, 0x0f
        /*0036*/ 	.short	(.L_37 - .L_36)


	//   ....[0]....
	.align		4
.L_36:
        /*0038*/ 	.word	index@(__assertfail)


	//----- nvinfo : EIATTR_MERCURY_ISA_VERSION
	.align		4
.L_37:
        /*003c*/ 	.byte	0x03, 0x5f
        /*003e*/ 	.short	0x0101


	//----- nvinfo : EIATTR_INT_WARP_WIDE_INSTR_OFFSETS
	.align		4
        /*0040*/ 	.byte	0x04, 0x31
        /*0042*/ 	.short	(.L_39 - .L_38)


	//   ....[0]....
.L_38:
        /*0044*/ 	.word	0x00000de0


	//   ....[1]....
        /*0048*/ 	.word	0x00000e80


	//   ....[2]....
        /*004c*/ 	.word	0x000021d0


	//   ....[3]....
        /*0050*/ 	.word	0x00004400


	//   ....[4]....
        /*0054*/ 	.word	0x00004430


	//   ....[5]....
        /*0058*/ 	.word	0x00004480


	//   ....[6]....
        /*005c*/ 	.word	0x00004d90


	//   ....[7]....
        /*0060*/ 	.word	0x00004db0


	//   ....[8]....
        /*0064*/ 	.word	0x00004e90


	//   ....[9]....
        /*0068*/ 	.word	0x00004f50


	//   ....[10]....
        /*006c*/ 	.word	0x00004f70


	//   ....[11]....
        /*0070*/ 	.word	0x00005070


	//   ....[12]....
        /*0074*/ 	.word	0x00005220


	//   ....[13]....
        /*0078*/ 	.word	0x00005230


	//   ....[14]....
        /*007c*/ 	.word	0x000053c0


	//----- nvinfo : EIATTR_COOP_GROUP_MASK_REGIDS
	.align		4
.L_39:
        /*0080*/ 	.byte	0x04, 0x29
        /*0082*/ 	.short	(.L_41 - .L_40)


	//   ....[0]....
.L_40:
        /*0084*/ 	.word	0xffffffff


	//   ....[1]....
        /*0088*/ 	.word	0xffffffff


	//   ....[2]....
        /*008c*/ 	.word	0xffffffff


	//   ....[3]....
        /*0090*/ 	.word	0xffffffff


	//   ....[4]....
        /*0094*/ 	.word	0xffffffff


	//   ....[5]....
        /*0098*/ 	.word	0xffffffff


	//   ....[6]....
        /*009c*/ 	.word	0xffffffff


	//   ....[7]....
        /*00a0*/ 	.word	0xffffffff


	//   ....[8]....
        /*00a4*/ 	.word	0xffffffff


	//   ....[9]....
        /*00a8*/ 	.word	0xffffffff


	//   ....[10]....
        /*00ac*/ 	.word	0xffffffff


	//   ....[11]....
        /*00b0*/ 	.word	0xffffffff


	//   ....[12]....
        /*00b4*/ 	.word	0xffffffff


	//   ....[13]....
        /*00b8*/ 	.word	0xffffffff


	//----- nvinfo : EIATTR_COOP_GROUP_INSTR_OFFSETS
	.align		4
.L_41:
        /*00bc*/ 	.byte	0x04, 0x28
        /*00be*/ 	.short	(.L_43 - .L_42)


	//   ....[0]....
.L_42:
        /*00c0*/ 	.word	0x000000c0


	//   ....[1]....
        /*00c4*/ 	.word	0x00000500


	//   ....[2]....
        /*00c8*/ 	.word	0x00000770


	//   ....[3]....
        /*00cc*/ 	.word	0x000008e0


	//   ....[4]....
        /*00d0*/ 	.word	0x000009d0


	//   ....[5]....
        /*00d4*/ 	.word	0x00000b30


	//   ....[6]....
        /*00d8*/ 	.word	0x00000cc0


	//   ....[7]....
        /*00dc*/ 	.word	0x00000f00


	//   ....[8]....
        /*00e0*/ 	.word	0x000020b0


	//   ....[9]....
        /*00e4*/ 	.word	0x000031f0


	//   ....[10]....
        /*00e8*/ 	.word	0x000036c0


	//   ....[11]....
        /*00ec*/ 	.word	0x000036f0


	//   ....[12]....
        /*00f0*/ 	.word	0x00004320


	//   ....[13]....
        /*00f4*/ 	.word	0x00004520


	//----- nvinfo : EIATTR_VRC_CTA_INIT_COUNT
	.align		4
.L_43:
        /*00f8*/ 	.byte	0x02, 0x4a
        /*00fa*/ 	.byte	0x80
	.zero		1


	//----- nvinfo : EIATTR_SYSCALL_OFFSETS
	.align		4
        /*00fc*/ 	.byte	0x04, 0x46
        /*00fe*/ 	.short	(.L_45 - .L_44)


	//   ....[0]....
.L_44:
        /*0100*/ 	.word	0x00005e90


	//   ....[1]....
        /*0104*/ 	.word	0x00005f80


	//   ....[2]....
        /*0108*/ 	.word	0x000066f0


	//   ....[3]....
        /*010c*/ 	.word	0x000073c0


	//   ....[4]....
        /*0110*/ 	.word	0x00008080


	//----- nvinfo : EIATTR_MBARRIER_INSTR_OFFSETS
	.align		4
.L_45:
        /*0114*/ 	.byte	0x04, 0x39
        /*0116*/ 	.short	(.L_47 - .L_46)


	//   ....[0]....
.L_46:
        /*0118*/ 	.word	0x00000610
        /*011c*/ 	.word	0x000000ff
        /*0120*/ 	.word	0x00000000
        /*0124*/ 	.short	0x0100
        /*0126*/ 	.byte	0x05
	.zero		1


	//   ....[1]....
        /*0128*/ 	.word	0x00000620
        /*012c*/ 	.word	0x000000ff
        /*0130*/ 	.word	0x00000050
        /*0134*/ 	.short	0x0100
        /*0136*/ 	.byte	0x05
	.zero		1


	//   ....[2]....
        /*0138*/ 	.word	0x00000630
        /*013c*/ 	.word	0x000000ff
        /*0140*/ 	.word	0x00000008
        /*0144*/ 	.short	0x0100
        /*0146*/ 	.byte	0x05
	.zero		1


	//   ....[3]....
        /*0148*/ 	.word	0x00000640
        /*014c*/ 	.word	0x000000ff
        /*0150*/ 	.word	0x00000058
        /*0154*/ 	.short	0x0100
        /*0156*/ 	.byte	0x05
	.zero		1


	//   ....[4]....
        /*0158*/ 	.word	0x00000650
        /*015c*/ 	.word	0x000000ff
        /*0160*/ 	.word	0x00000010
        /*0164*/ 	.short	0x0100
        /*0166*/ 	.byte	0x05
	.zero		1


	//   ....[5]....
        /*0168*/ 	.word	0x00000660
        /*016c*/ 	.word	0x000000ff
        /*0170*/ 	.word	0x00000060
        /*0174*/ 	.short	0x0100
        /*0176*/ 	.byte	0x05
	.zero		1


	//   ....[6]....
        /*0178*/ 	.word	0x00000670
        /*017c*/ 	.word	0x000000ff
        /*0180*/ 	.word	0x00000018
        /*0184*/ 	.short	0x0100
        /*0186*/ 	.byte	0x05
	.zero		1


	//   ....[7]....
        /*0188*/ 	.word	0x00000680
        /*018c*/ 	.word	0x000000ff
        /*0190*/ 	.word	0x00000068
        /*0194*/ 	.short	0x0100
        /*0196*/ 	.byte	0x05
	.zero		1


	//   ....[8]....
        /*0198*/ 	.word	0x00000690
        /*019c*/ 	.word	0x000000ff
        /*01a0*/ 	.word	0x00000020
        /*01a4*/ 	.short	0x0100
        /*01a6*/ 	.byte	0x05
	.zero		1


	//   ....[9]....
        /*01a8*/ 	.word	0x000006a0
        /*01ac*/ 	.word	0x000000ff
        /*01b0*/ 	.word	0x00000070
        /*01b4*/ 	.short	0x0100
        /*01b6*/ 	.byte	0x05
	.zero		1


	//   ....[10]....
        /*01b8*/ 	.word	0x000006b0
        /*01bc*/ 	.word	0x000000ff
        /*01c0*/ 	.word	0x00000028
        /*01c4*/ 	.short	0x0100
        /*01c6*/ 	.byte	0x05
	.zero		1


	//   ....[11]....
        /*01c8*/ 	.word	0x000006c0
        /*01cc*/ 	.word	0x000000ff
        /*01d0*/ 	.word	0x00000078
        /*01d4*/ 	.short	0x0100
        /*01d6*/ 	.byte	0x05
	.zero		1


	//   ....[12]....
        /*01d8*/ 	.word	0x000006d0
        /*01dc*/ 	.word	0x000000ff
        /*01e0*/ 	.word	0x00000030
        /*01e4*/ 	.short	0x0100
        /*01e6*/ 	.byte	0x05
	.zero		1


	//   ....[13]....
        /*01e8*/ 	.word	0x000006e0
        /*01ec*/ 	.word	0x000000ff
        /*01f0*/ 	.word	0x00000080
        /*01f4*/ 	.short	0x0100
        /*01f6*/ 	.byte	0x05
	.zero		1


	//   ....[14]....
        /*01f8*/ 	.word	0x000006f0
        /*01fc*/ 	.word	0x000000ff
        /*0200*/ 	.word	0x00000038
        /*0204*/ 	.short	0x0100
        /*0206*/ 	.byte	0x05
	.zero		1


	//   ....[15]....
        /*0208*/ 	.word	0x00000700
        /*020c*/ 	.word	0x000000ff
        /*0210*/ 	.word	0x00000088
        /*0214*/ 	.short	0x0100
        /*0216*/ 	.byte	0x05
	.zero		1


	//   ....[16]....
        /*0218*/ 	.word	0x00000710
        /*021c*/ 	.word	0x000000ff
        /*0220*/ 	.word	0x00000040
        /*0224*/ 	.short	0x0100
        /*0226*/ 	.byte	0x05
	.zero		1


	//   ....[17]....
        /*0228*/ 	.word	0x00000720
        /*022c*/ 	.word	0x000000ff
        /*0230*/ 	.word	0x00000090
        /*0234*/ 	.short	0x0100
        /*0236*/ 	.byte	0x05
	.zero		1


	//   ....[18]....
        /*0238*/ 	.word	0x00000730
        /*023c*/ 	.word	0x000000ff
        /*0240*/ 	.word	0x00000048
        /*0244*/ 	.short	0x0100
        /*0246*/ 	.byte	0x05
	.zero		1


	//   ....[19]....
        /*0248*/ 	.word	0x00000740
        /*024c*/ 	.word	0x000000ff
        /*0250*/ 	.word	0x00000098
        /*0254*/ 	.short	0x0100
        /*0256*/ 	.byte	0x05
	.zero		1


	//   ....[20]....
        /*0258*/ 	.word	0x00000870
        /*025c*/ 	.word	0x000000ff
        /*0260*/ 	.word	0x000000a0
        /*0264*/ 	.short	0x0100
        /*0266*/ 	.byte	0x07
	.zero		1


	//   ....[21]....
        /*0268*/ 	.word	0x00000880
        /*026c*/ 	.word	0x000000ff
        /*0270*/ 	.word	0x000000b8
        /*0274*/ 	.short	0x0100
        /*0276*/ 	.byte	0x07
	.zero		1


	//   ....[22]....
        /*0278*/ 	.word	0x00000890
        /*027c*/ 	.word	0x000000ff
        /*0280*/ 	.word	0x000000a8
        /*0284*/ 	.short	0x0100
        /*0286*/ 	.byte	0x07
	.zero		1


	//   ....[23]....
        /*0288*/ 	.word	0x000008a0
        /*028c*/ 	.word	0x000000ff
        /*0290*/ 	.word	0x000000c0
        /*0294*/ 	.short	0x0100
        /*0296*/ 	.byte	0x07
	.zero		1


	//   ....[24]....
        /*0298*/ 	.word	0x000008b0
        /*029c*/ 	.word	0x000000ff
        /*02a0*/ 	.word	0x000000b0
        /*02a4*/ 	.short	0x0100
        /*02a6*/ 	.byte	0x07
	.zero		1


	//   ....[25]....
        /*02a8*/ 	.word	0x000008c0
        /*02ac*/ 	.word	0x000000ff
        /*02b0*/ 	.word	0x000000c8
        /*02b4*/ 	.short	0x0100
        /*02b6*/ 	.byte	0x07
	.zero		1


	//   ....[26]....
        /*02b8*/ 	.word	0x000009a0
        /*02bc*/ 	.word	0x000000ff
        /*02c0*/ 	.word	0x000000d0
        /*02c4*/ 	.short	0x0100
        /*02c6*/ 	.byte	0x05
	.zero		1


	//   ....[27]....
        /*02c8*/ 	.word	0x000009b0
        /*02cc*/ 	.word	0x000000ff
        /*02d0*/ 	.word	0x000000d8
        /*02d4*/ 	.short	0x0100
        /*02d6*/ 	.byte	0x05
	.zero		1


	//   ....[28]....
        /*02d8*/ 	.word	0x00000ae0
        /*02dc*/ 	.word	0x000000ff
        /*02e0*/ 	.word	0x000000e0
        /*02e4*/ 	.short	0x0100
        /*02e6*/ 	.byte	0x05
	.zero		1


	//   ....[29]....
        /*02e8*/ 	.word	0x00000af0
        /*02ec*/ 	.word	0x000000ff
        /*02f0*/ 	.word	0x000000f0
        /*02f4*/ 	.short	0x0100
        /*02f6*/ 	.byte	0x05
	.zero		1


	//   ....[30]....
        /*02f8*/ 	.word	0x00000b00
        /*02fc*/ 	.word	0x000000ff
        /*0300*/ 	.word	0x000000e8
        /*0304*/ 	.short	0x0100
        /*0306*/ 	.byte	0x05
	.zero		1


	//   ....[31]....
        /*0308*/ 	.word	0x00000b10
        /*030c*/ 	.word	0x000000ff
        /*0310*/ 	.word	0x000000f8
        /*0314*/ 	.short	0x0100
        /*0316*/ 	.byte	0x05
	.zero		1


	//   ....[32]....
        /*0318*/ 	.word	0x00000c30
        /*031c*/ 	.word	0x000000ff
        /*0320*/ 	.word	0x00000100
        /*0324*/ 	.short	0x0100
        /*0326*/ 	.byte	0x07
	.zero		1


	//   ....[33]....
        /*0328*/ 	.word	0x00000c40
        /*032c*/ 	.word	0x000000ff
        /*0330*/ 	.word	0x00000120
        /*0334*/ 	.short	0x0100
        /*0336*/ 	.byte	0x07
	.zero		1


	//   ....[34]....
        /*0338*/ 	.word	0x00000c50
        /*033c*/ 	.word	0x000000ff
        /*0340*/ 	.word	0x00000108
        /*0344*/ 	.short	0x0100
        /*0346*/ 	.byte	0x07
	.zero		1


	//   ....[35]....
        /*0348*/ 	.word	0x00000c60
        /*034c*/ 	.word	0x000000ff
        /*0350*/ 	.word	0x00000128
        /*0354*/ 	.short	0x0100
        /*0356*/ 	.byte	0x07
	.zero		1


	//   ....[36]....
        /*0358*/ 	.word	0x00000c70
        /*035c*/ 	.word	0x000000ff
        /*0360*/ 	.word	0x00000110
        /*0364*/ 	.short	0x0100
        /*0366*/ 	.byte	0x07
	.zero		1


	//   ....[37]....
        /*0368*/ 	.word	0x00000c80
        /*036c*/ 	.word	0x000000ff
        /*0370*/ 	.word	0x00000130
        /*0374*/ 	.short	0x0100
        /*0376*/ 	.byte	0x07
	.zero		1


	//   ....[38]....
        /*0378*/ 	.word	0x00000c90
        /*037c*/ 	.word	0x000000ff
        /*0380*/ 	.word	0x00000118
        /*0384*/ 	.short	0x0100
        /*0386*/ 	.byte	0x07
	.zero		1


	//   ....[39]....
        /*0388*/ 	.word	0x00000ca0
        /*038c*/ 	.word	0x000000ff
        /*0390*/ 	.word	0x00000138
        /*0394*/ 	.short	0x0100
        /*0396*/ 	.byte	0x07
	.zero		1


	//   ....[40]....
        /*0398*/ 	.word	0x00000d90
        /*039c*/ 	.word	0x000000ff
        /*03a0*/ 	.word	0x00000140
        /*03a4*/ 	.short	0x0100
        /*03a6*/ 	.byte	0x05
	.zero		1


	//   ....[41]....
        /*03a8*/ 	.word	0x00000da0
        /*03ac*/ 	.word	0x000000ff
        /*03b0*/ 	.word	0x00000150
        /*03b4*/ 	.short	0x0100
        /*03b6*/ 	.byte	0x05
	.zero		1


	//   ....[42]....
        /*03b8*/ 	.word	0x00000db0
        /*03bc*/ 	.word	0x000000ff
        /*03c0*/ 	.word	0x00000148
        /*03c4*/ 	.short	0x0100
        /*03c6*/ 	.byte	0x05
	.zero		1


	//   ....[43]....
        /*03c8*/ 	.word	0x00000dc0
        /*03cc*/ 	.word	0x000000ff
        /*03d0*/ 	.word	0x00000158
        /*03d4*/ 	.short	0x0100
        /*03d6*/ 	.byte	0x05
	.zero		1


	//   ....[44]....
        /*03d8*/ 	.word	0x00000eb0
        /*03dc*/ 	.word	0x000000ff
        /*03e0*/ 	.word	0x00000160
        /*03e4*/ 	.short	0x0100
        /*03e6*/ 	.byte	0x04
	.zero		1


	//   ....[45]....
        /*03e8*/ 	.word	0x000018b0
        /*03ec*/ 	.word	0x00000002
        /*03f0*/ 	.word	0x00000150
        /*03f4*/ 	.short	0x010a
        /*03f6*/ 	.byte	0xff
	.zero		1


	//   ....[46]....
        /*03f8*/ 	.word	0x000018e0
        /*03fc*/ 	.word	0x00000002
        /*0400*/ 	.word	0x00000140
        /*0404*/ 	.short	0x0101
        /*0406*/ 	.byte	0xff
	.zero		1


	//   ....[47]....
        /*0408*/ 	.word	0x000019c0
        /*040c*/ 	.word	0x000000ff
        /*0410*/ 	.word	0x00000050
        /*0414*/ 	.short	0x010a
        /*0416*/ 	.byte	0x05
	.zero		1


	//   ....[48]....
        /*0418*/ 	.word	0x00001ab0
        /*041c*/ 	.word	0x000000ff
        /*0420*/ 	.word	0x00000050
        /*0424*/ 	.short	0x010a
        /*0426*/ 	.byte	0x21
	.zero		1


	//   ....[49]....
        /*0428*/ 	.word	0x00001c60
        /*042c*/ 	.word	0x000000ff
        /*0430*/ 	.word	0x00000050
        /*0434*/ 	.short	0x010a
        /*0436*/ 	.byte	0x08
	.zero		1


	//   ....[50]....
        /*0438*/ 	.word	0x00001d60
        /*043c*/ 	.word	0x000000ff
        /*0440*/ 	.word	0x000000d8
        /*0444*/ 	.short	0x0101
        /*0446*/ 	.byte	0x04
	.zero		1


	//   ....[51]....
        /*0448*/ 	.word	0x00001d80
        /*044c*/ 	.word	0x000000ff
        /*0450*/ 	.word	0x00000050
        /*0454*/ 	.short	0x010a
        /*0456*/ 	.byte	0x05
	.zero		1


	//   ....[52]....
        /*0458*/ 	.word	0x00001e00
        /*045c*/ 	.word	0x000000ff
        /*0460*/ 	.word	0x00000050
        /*0464*/ 	.short	0x010a
        /*0466*/ 	.byte	0x11
	.zero		1


	//   ....[53]....
        /*0468*/ 	.word	0x00001f90
        /*046c*/ 	.word	0x000000ff
        /*0470*/ 	.word	0x00000050
        /*0474*/ 	.short	0x010a
        /*0476*/ 	.byte	0x08
	.zero		1


	//   ....[54]....
        /*0478*/ 	.word	0x000020e0
        /*047c*/ 	.word	0x00000002
        /*0480*/ 	.word	0x000000e0
        /*0484*/ 	.short	0x010a
        /*0486*/ 	.byte	0xff
	.zero		1


	//   ....[55]....
        /*0488*/ 	.word	0x000021a0
        /*048c*/ 	.word	0x00000002
        /*0490*/ 	.word	0x00000000
        /*0494*/ 	.short	0x0101
        /*0496*/ 	.byte	0xff
	.zero		1


	//   ....[56]....
        /*0498*/ 	.word	0x00002700
        /*049c*/ 	.word	0x000000ff
        /*04a0*/ 	.word	0x00000000
        /*04a4*/ 	.short	0x010a
        /*04a6*/ 	.byte	0x05
	.zero		1


	//   ....[57]....
        /*04a8*/ 	.word	0x00002790
        /*04ac*/ 	.word	0x000000ff
        /*04b0*/ 	.word	0x00000000
        /*04b4*/ 	.short	0x010a
        /*04b6*/ 	.byte	0x05
	.zero		1


	//   ....[58]....
        /*04b8*/ 	.word	0x00002820
        /*04bc*/ 	.word	0x000000ff
        /*04c0*/ 	.word	0x00000000
        /*04c4*/ 	.short	0x010a
        /*04c6*/ 	.byte	0x05
	.zero		1


	//   ....[59]....
        /*04c8*/ 	.word	0x000028b0
        /*04cc*/ 	.word	0x000000ff
        /*04d0*/ 	.word	0x00000000
        /*04d4*/ 	.short	0x010a
        /*04d6*/ 	.byte	0x05
	.zero		1


	//   ....[60]....
        /*04d8*/ 	.word	0x00002940
        /*04dc*/ 	.word	0x000000ff
        /*04e0*/ 	.word	0x00000000
        /*04e4*/ 	.short	0x010a
        /*04e6*/ 	.byte	0x05
	.zero		1


	//   ....[61]....
        /*04e8*/ 	.word	0x000029d0
        /*04ec*/ 	.word	0x000000ff
        /*04f0*/ 	.word	0x00000000
        /*04f4*/ 	.short	0x010a
        /*04f6*/ 	.byte	0x05
	.zero		1


	//   ....[62]....
        /*04f8*/ 	.word	0x00002a60
        /*04fc*/ 	.word	0x000000ff
        /*0500*/ 	.word	0x00000000
        /*0504*/ 	.short	0x010a
        /*0506*/ 	.byte	0x05
	.zero		1


	//   ....[63]....
        /*0508*/ 	.word	0x00002af0
        /*050c*/ 	.word	0x000000ff
        /*0510*/ 	.word	0x00000000
        /*0514*/ 	.short	0x010a
        /*0516*/ 	.byte	0x05
	.zero		1


	//   ....[64]....
        /*0518*/ 	.word	0x00002b80
        /*051c*/ 	.word	0x000000ff
        /*0520*/ 	.word	0x00000000
        /*0524*/ 	.short	0x010a
        /*0526*/ 	.byte	0x05
	.zero		1


	//   ....[65]....
        /*0528*/ 	.word	0x00002c20
        /*052c*/ 	.word	0x00000000
        /*0530*/ 	.word	0x00000000
        /*0534*/ 	.short	0x010a
        /*0536*/ 	.byte	0xff
	.zero		1


	//   ....[66]....
        /*0538*/ 	.word	0x00002d50
        /*053c*/ 	.word	0x00000000
        /*0540*/ 	.word	0x00000140
        /*0544*/ 	.short	0x010a
        /*0546*/ 	.byte	0xff
	.zero		1


	//   ....[67]....
        /*0548*/ 	.word	0x00002dc0
        /*054c*/ 	.word	0x00000000
        /*0550*/ 	.word	0x00000000
        /*0554*/ 	.short	0x0101
        /*0556*/ 	.byte	0xff
	.zero		1


	//   ....[68]....
        /*0558*/ 	.word	0x00002de0
        /*055c*/ 	.word	0x000000ff
        /*0560*/ 	.word	0x000000f0
        /*0564*/ 	.short	0x010a
        /*0566*/ 	.byte	0x05
	.zero		1


	//   ....[69]....
        /*0568*/ 	.word	0x00002f00
        /*056c*/ 	.word	0x00000000
        /*0570*/ 	.word	0x000000e0
        /*0574*/ 	.short	0x010a
        /*0576*/ 	.byte	0xff
	.zero		1


	//   ....[70]....
        /*0578*/ 	.word	0x00003000
        /*057c*/ 	.word	0x00000000
        /*0580*/ 	.word	0x00000000
        /*0584*/ 	.short	0x0101
        /*0586*/ 	.byte	0xff
	.zero		1


	//   ....[71]....
        /*0588*/ 	.word	0x00003090
        /*058c*/ 	.word	0x000000ff
        /*0590*/ 	.word	0x000000f0
        /*0594*/ 	.short	0x0106
        /*0596*/ 	.byte	0x05
	.zero		1


	//   ....[72]....
        /*0598*/ 	.word	0x000030b0
        /*059c*/ 	.word	0x000000ff
        /*05a0*/ 	.word	0x000000f0
        /*05a4*/ 	.short	0x010a
        /*05a6*/ 	.byte	0x05
	.zero		1


	//   ....[73]....
        /*05a8*/ 	.word	0x00003140
        /*05ac*/ 	.word	0x000000ff
        /*05b0*/ 	.word	0x000000f0
        /*05b4*/ 	.short	0x0106
        /*05b6*/ 	.byte	0x04
	.zero		1


	//   ....[74]....
        /*05b8*/ 	.word	0x00003180
        /*05bc*/ 	.word	0x00000000
        /*05c0*/ 	.word	0x000000f0
        /*05c4*/ 	.short	0x010a
        /*05c6*/ 	.byte	0xff
	.zero		1


	//   ....[75]....
        /*05c8*/ 	.word	0x000033c0
        /*05cc*/ 	.word	0x000000ff
        /*05d0*/ 	.word	0x00000008
        /*05d4*/ 	.short	0x010a
        /*05d6*/ 	.byte	0x04
	.zero		1


	//   ....[76]....
        /*05d8*/ 	.word	0x000033e0
        /*05dc*/ 	.word	0x000000ff
        /*05e0*/ 	.word	0x00000008
        /*05e4*/ 	.short	0x010a
        /*05e6*/ 	.byte	0x04
	.zero		1


	//   ....[77]....
        /*05e8*/ 	.word	0x00003570
        /*05ec*/ 	.word	0x000000ff
        /*05f0*/ 	.word	0x00000008
        /*05f4*/ 	.short	0x010a
        /*05f6*/ 	.byte	0x04
	.zero		1


	//   ....[78]....
        /*05f8*/ 	.word	0x00003590
        /*05fc*/ 	.word	0x000000ff
        /*0600*/ 	.word	0x00000008
        /*0604*/ 	.short	0x010a
        /*0606*/ 	.byte	0x04
	.zero		1


	//   ....[79]....
        /*0608*/ 	.word	0x00003650
        /*060c*/ 	.word	0x000000ff
        /*0610*/ 	.word	0x00000000
        /*0614*/ 	.short	0x0101
        /*0616*/ 	.byte	0x05
	.zero		1


	//   ....[80]....
        /*0618*/ 	.word	0x00003990
        /*061c*/ 	.word	0x00000000
        /*0620*/ 	.word	0x000000e0
        /*0624*/ 	.short	0x010a
        /*0626*/ 	.byte	0xff
	.zero		1


	//   ....[81]....
        /*0628*/ 	.word	0x00003a50
        /*062c*/ 	.word	0x00000000
        /*0630*/ 	.word	0x00000000
        /*0634*/ 	.short	0x0101
        /*0636*/ 	.byte	0xff
	.zero		1


	//   ....[82]....
        /*0638*/ 	.word	0x00003b10
        /*063c*/ 	.word	0x000000ff
        /*0640*/ 	.word	0x00000000
        /*0644*/ 	.short	0x010a
        /*0646*/ 	.byte	0x05
	.zero		1


	//   ....[83]....
        /*0648*/ 	.word	0x00003b20
        /*064c*/ 	.word	0x000000ff
        /*0650*/ 	.word	0x00000120
        /*0654*/ 	.short	0x010a
        /*0656*/ 	.byte	0x13
	.zero		1


	//   ....[84]....
        /*0658*/ 	.word	0x00003bd0
        /*065c*/ 	.word	0x000000ff
        /*0660*/ 	.word	0x00000000
        /*0664*/ 	.short	0x010a
        /*0666*/ 	.byte	0x07
	.zero		1


	//   ....[85]....
        /*0668*/ 	.word	0x00003d00
        /*066c*/ 	.word	0x000000ff
        /*0670*/ 	.word	0x00000000
        /*0674*/ 	.short	0x010a
        /*0676*/ 	.byte	0x1a
	.zero		1


	//   ....[86]....
        /*0678*/ 	.word	0x00004000
        /*067c*/ 	.word	0x000000ff
        /*0680*/ 	.word	0x00000000
        /*0684*/ 	.short	0x010a
        /*0686*/ 	.byte	0x06
	.zero		1


	//   ....[87]....
        /*0688*/ 	.word	0x00004090
        /*068c*/ 	.word	0x000000ff
        /*0690*/ 	.word	0x00000000
        /*0694*/ 	.short	0x010a
        /*0696*/ 	.byte	0x06
	.zero		1


	//   ....[88]....
        /*0698*/ 	.word	0x00004120
        /*069c*/ 	.word	0x000000ff
        /*06a0*/ 	.word	0x00000000
        /*06a4*/ 	.short	0x010a
        /*06a6*/ 	.byte	0x06
	.zero		1


	//   ....[89]....
        /*06a8*/ 	.word	0x000041c0
        /*06ac*/ 	.word	0x00000000
        /*06b0*/ 	.word	0x00000000
        /*06b4*/ 	.short	0x010a
        /*06b6*/ 	.byte	0xff
	.zero		1


	//   ....[90]....
        /*06b8*/ 	.word	0x00004200
        /*06bc*/ 	.word	0x00000000
        /*06c0*/ 	.word	0x00000000
        /*06c4*/ 	.short	0x010a
        /*06c6*/ 	.byte	0xff
	.zero		1


	//   ....[91]....
        /*06c8*/ 	.word	0x00004270
        /*06cc*/ 	.word	0x000000ff
        /*06d0*/ 	.word	0x00000000
        /*06d4*/ 	.short	0x0101
        /*06d6*/ 	.byte	0x05
	.zero		1


	//   ....[92]....
        /*06d8*/ 	.word	0x000042b0
        /*06dc*/ 	.word	0x000000ff
        /*06e0*/ 	.word	0x00000160
        /*06e4*/ 	.short	0x010a
        /*06e6*/ 	.byte	0x0b
	.zero		1


	//   ....[93]....
        /*06e8*/ 	.word	0x00004310
        /*06ec*/ 	.word	0x000000ff
        /*06f0*/ 	.word	0x00000000
        /*06f4*/ 	.short	0x0101
        /*06f6*/ 	.byte	0x05
	.zero		1


	//   ....[94]....
        /*06f8*/ 	.word	0x00004740
        /*06fc*/ 	.word	0x00000000
        /*0700*/ 	.word	0x000000e0
        /*0704*/ 	.short	0x010a
        /*0706*/ 	.byte	0xff
	.zero		1


	//   ....[95]....
        /*0708*/ 	.word	0x00004800
        /*070c*/ 	.word	0x00000000
        /*0710*/ 	.word	0x00000000
        /*0714*/ 	.short	0x0101
        /*0716*/ 	.byte	0xff
	.zero		1


	//   ....[96]....
        /*0718*/ 	.word	0x00004b20
        /*071c*/ 	.word	0x000000ff
        /*0720*/ 	.word	0x000000d8
        /*0724*/ 	.short	0x010a
        /*0726*/ 	.byte	0x07
	.zero		1


	//   ....[97]....
        /*0728*/ 	.word	0x00004d10
        /*072c*/ 	.word	0x000000ff
        /*0730*/ 	.word	0x000000b8
        /*0734*/ 	.short	0x010a
        /*0736*/ 	.byte	0x07
	.zero		1


	//   ....[98]....
        /*0738*/ 	.word	0x00004ef0
        /*073c*/ 	.word	0x000000ff
        /*0740*/ 	.word	0x000000a0
        /*0744*/ 	.short	0x010b
        /*0746*/ 	.byte	0x07
	.zero		1


	//   ....[99]....
        /*0748*/ 	.word	0x00004f00
        /*074c*/ 	.word	0x000000ff
        /*0750*/ 	.word	0x00000000
        /*0754*/ 	.short	0x0101
        /*0756*/ 	.byte	0x0e
	.zero		1


	//   ....[100]....
        /*0758*/ 	.word	0x00004f10
        /*075c*/ 	.word	0x000000ff
        /*0760*/ 	.word	0x000000c0
        /*0764*/ 	.short	0x010a
        /*0766*/ 	.byte	0x07
	.zero		1


	//   ....[101]....
        /*0768*/ 	.word	0x00005100
        /*076c*/ 	.word	0x000000ff
        /*0770*/ 	.word	0x000000a8
        /*0774*/ 	.short	0x010b
        /*0776*/ 	.byte	0x07
	.zero		1


	//   ....[102]....
        /*0778*/ 	.word	0x00005170
        /*077c*/ 	.word	0x000000ff
        /*0780*/ 	.word	0x00000000
        /*0784*/ 	.short	0x0101
        /*0786*/ 	.byte	0x0e
	.zero		1


	//   ....[103]....
        /*0788*/ 	.word	0x00005180
        /*078c*/ 	.word	0x000000ff
        /*0790*/ 	.word	0x000000c8
        /*0794*/ 	.short	0x010a
        /*0796*/ 	.byte	0x07
	.zero		1


	//   ....[104]....
        /*0798*/ 	.word	0x00005420
        /*079c*/ 	.word	0x000000ff
        /*07a0*/ 	.word	0x000000b0
        /*07a4*/ 	.short	0x010b
        /*07a6*/ 	.byte	0x07
	.zero		1


	//   ....[105]....
        /*07a8*/ 	.word	0x00005440
        /*07ac*/ 	.word	0x000000ff
        /*07b0*/ 	.word	0x00000000
        /*07b4*/ 	.short	0x0101
        /*07b6*/ 	.byte	0x0d
	.zero		1


	//   ....[106]....
        /*07b8*/ 	.word	0x00005470
        /*07bc*/ 	.word	0x000000ff
        /*07c0*/ 	.word	0x000000b8
        /*07c4*/ 	.short	0x010a
        /*07c6*/ 	.byte	0x07
	.zero		1


	//   ....[107]....
        /*07c8*/ 	.word	0x00005490
        /*07cc*/ 	.word	0x000000ff
        /*07d0*/ 	.word	0x000000c0
        /*07d4*/ 	.short	0x010a
        /*07d6*/ 	.byte	0x07
	.zero		1


	//   ....[108]....
        /*07d8*/ 	.word	0x000054d0
        /*07dc*/ 	.word	0x00000000
        /*07e0*/ 	.word	0x000000c8
        /*07e4*/ 	.short	0x010a
        /*07e6*/ 	.byte	0xff
	.zero		1


	//   ....[109]....
        /*07e8*/ 	.word	0x00005850
        /*07ec*/ 	.word	0x00000000
        /*07f0*/ 	.word	0x000000e0
        /*07f4*/ 	.short	0x010a
        /*07f6*/ 	.byte	0xff
	.zero		1


	//   ....[110]....
        /*07f8*/ 	.word	0x00005960
        /*07fc*/ 	.word	0x00000000
        /*0800*/ 	.word	0x00000000
        /*0804*/ 	.short	0x0101
        /*0806*/ 	.byte	0xff
	.zero		1


	//   ....[111]....
        /*0808*/ 	.word	0x000063b0
        /*080c*/ 	.word	0x000000ff
        /*0810*/ 	.word	0x000000a0
        /*0814*/ 	.short	0x010a
        /*0816*/ 	.byte	0x30
	.zero		1


	//   ....[112]....
        /*0818*/ 	.word	0x000063f0
        /*081c*/ 	.word	0x00000070
        /*0820*/ 	.word	0x00000100
        /*0824*/ 	.short	0x010a
        /*0826*/ 	.byte	0xff
	.zero		1


	//   ....[113]....
        /*0828*/ 	.word	0x000064e0
        /*082c*/ 	.word	0x000000ff
        /*0830*/ 	.word	0x000000a0
        /*0834*/ 	.short	0x010a
        /*0836*/ 	.byte	0x30
	.zero		1


	//   ....[114]....
        /*0838*/ 	.word	0x000065d0
        /*083c*/ 	.word	0x00000070
        /*0840*/ 	.word	0x00000100
        /*0844*/ 	.short	0x010a
        /*0846*/ 	.byte	0xff
	.zero		1


	//   ....[115]....
        /*0848*/ 	.word	0x000070f0
        /*084c*/ 	.word	0x00000000
        /*0850*/ 	.word	0x00000000
        /*0854*/ 	.short	0x0101
        /*0856*/ 	.byte	0xff
	.zero		1


	//   ....[116]....
        /*0858*/ 	.word	0x00007100
        /*085c*/ 	.word	0x00000002
        /*0860*/ 	.word	0x000000a0
        /*0864*/ 	.short	0x010a
        /*0866*/ 	.byte	0xff
	.zero		1


	//   ....[117]....
        /*0868*/ 	.word	0x000071e0
        /*086c*/ 	.word	0x00000002
        /*0870*/ 	.word	0x000000a0
        /*0874*/ 	.short	0x010a
        /*0876*/ 	.byte	0xff
	.zero		1


	//   ....[118]....
        /*0878*/ 	.word	0x00007db0
        /*087c*/ 	.word	0x00000000
        /*0880*/ 	.word	0x00000000
        /*0884*/ 	.short	0x0101
        /*0886*/ 	.byte	0xff
	.zero		1


	//   ....[119]....
        /*0888*/ 	.word	0x00007dc0
        /*088c*/ 	.word	0x00000004
        /*0890*/ 	.word	0x000000a0
        /*0894*/ 	.short	0x010a
        /*0896*/ 	.byte	0xff
	.zero		1


	//   ....[120]....
        /*0898*/ 	.word	0x00007ea0
        /*089c*/ 	.word	0x00000004
        /*08a0*/ 	.word	0x000000a0
        /*08a4*/ 	.short	0x010a
        /*08a6*/ 	.byte	0xff
	.zero		1


	//   ....[121]....
        /*08a8*/ 	.word	0x00008290
        /*08ac*/ 	.word	0x00000070
        /*08b0*/ 	.word	0x00000000
        /*08b4*/ 	.short	0x0101
        /*08b6*/ 	.byte	0xff
	.zero		1


	//   ....[122]....
        /*08b8*/ 	.word	0x00008ab0
        /*08bc*/ 	.word	0x00000000
        /*08c0*/ 	.word	0x00000000
        /*08c4*/ 	.short	0x0101
        /*08c6*/ 	.byte	0xff
	.zero		1


	//   ....[123]....
        /*08c8*/ 	.word	0x00008d20
        /*08cc*/ 	.word	0x000000ff
        /*08d0*/ 	.word	0x00000000
        /*08d4*/ 	.short	0x0101
        /*08d6*/ 	.byte	0x04
	.zero		1


	//   ....[124]....
        /*08d8*/ 	.word	0x00008d40
        /*08dc*/ 	.word	0x00000002
        /*08e0*/ 	.word	0x00000150
        /*08e4*/ 	.short	0x010a
        /*08e6*/ 	.byte	0xff
	.zero		1


	//   ....[125]....
        /*08e8*/ 	.word	0x00008da0
        /*08ec*/ 	.word	0x00000002
        /*08f0*/ 	.word	0x00000050
        /*08f4*/ 	.short	0x010a
        /*08f6*/ 	.byte	0xff
	.zero		1


	//   ....[126]....
        /*08f8*/ 	.word	0x00008e00
        /*08fc*/ 	.word	0x00000002
        /*0900*/ 	.word	0x00000050
        /*0904*/ 	.short	0x010a
        /*0906*/ 	.byte	0xff
	.zero		1


	//   ....[127]....
        /*0908*/ 	.word	0x00008e50
        /*090c*/ 	.word	0x00000002
        /*0910*/ 	.word	0x000000e0
        /*0914*/ 	.short	0x010a
        /*0916*/ 	.byte	0xff
	.zero		1


	//   ....[128]....
        /*0918*/ 	.word	0x00008eb0
        /*091c*/ 	.word	0x00000000
        /*0920*/ 	.word	0x00000000
        /*0924*/ 	.short	0x010a
        /*0926*/ 	.byte	0xff
	.zero		1


	//   ....[129]....
        /*0928*/ 	.word	0x00008f10
        /*092c*/ 	.word	0x00000000
        /*0930*/ 	.word	0x00000000
        /*0934*/ 	.short	0x010a
        /*0936*/ 	.byte	0xff
	.zero		1


	//   ....[130]....
        /*0938*/ 	.word	0x00008f70
        /*093c*/ 	.word	0x00000000
        /*0940*/ 	.word	0x00000000
        /*0944*/ 	.short	0x010a
        /*0946*/ 	.byte	0xff
	.zero		1


	//   ....[131]....
        /*0948*/ 	.word	0x00008fd0
        /*094c*/ 	.word	0x00000000
        /*0950*/ 	.word	0x00000000
        /*0954*/ 	.short	0x010a
        /*0956*/ 	.byte	0xff
	.zero		1


	//   ....[132]....
        /*0958*/ 	.word	0x00009030
        /*095c*/ 	.word	0x00000000
        /*0960*/ 	.word	0x00000000
        /*0964*/ 	.short	0x010a
        /*0966*/ 	.byte	0xff
	.zero		1


	//   ....[133]....
        /*0968*/ 	.word	0x00009090
        /*096c*/ 	.word	0x00000000
        /*0970*/ 	.word	0x00000000
        /*0974*/ 	.short	0x010a
        /*0976*/ 	.byte	0xff
	.zero		1


	//   ....[134]....
        /*0978*/ 	.word	0x000090f0
        /*097c*/ 	.word	0x00000000
        /*0980*/ 	.word	0x00000000
        /*0984*/ 	.short	0x010a
        /*0986*/ 	.byte	0xff
	.zero		1


	//   ....[135]....
        /*0988*/ 	.word	0x00009150
        /*098c*/ 	.word	0x00000000
        /*0990*/ 	.word	0x00000000
        /*0994*/ 	.short	0x010a
        /*0996*/ 	.byte	0xff
	.zero		1


	//   ....[136]....
        /*0998*/ 	.word	0x000091b0
        /*099c*/ 	.word	0x00000000
        /*09a0*/ 	.word	0x00000000
        /*09a4*/ 	.short	0x010a
        /*09a6*/ 	.byte	0xff
	.zero		1


	//   ....[137]....
        /*09a8*/ 	.word	0x00009200
        /*09ac*/ 	.word	0x00000000
        /*09b0*/ 	.word	0x00000140
        /*09b4*/ 	.short	0x010a
        /*09b6*/ 	.byte	0xff
	.zero		1


	//   ....[138]....
        /*09b8*/ 	.word	0x00009260
        /*09bc*/ 	.word	0x00000000
        /*09c0*/ 	.word	0x000000f0
        /*09c4*/ 	.short	0x010a
        /*09c6*/ 	.byte	0xff
	.zero		1


	//   ....[139]....
        /*09c8*/ 	.word	0x000092b0
        /*09cc*/ 	.word	0x00000000
        /*09d0*/ 	.word	0x000000e0
        /*09d4*/ 	.short	0x010a
        /*09d6*/ 	.byte	0xff
	.zero		1


	//   ....[140]....
        /*09d8*/ 	.word	0x00009310
        /*09dc*/ 	.word	0x00000000
        /*09e0*/ 	.word	0x000000f0
        /*09e4*/ 	.short	0x010a
        /*09e6*/ 	.byte	0xff
	.zero		1


	//   ....[141]....
        /*09e8*/ 	.word	0x00009370
        /*09ec*/ 	.word	0x00000004
        /*09f0*/ 	.word	0x00000008
        /*09f4*/ 	.short	0x010a
        /*09f6*/ 	.byte	0xff
	.zero		1


	//   ....[142]....
        /*09f8*/ 	.word	0x00009450
        /*09fc*/ 	.word	0x00000002
        /*0a00*/ 	.word	0x00000008
        /*0a04*/ 	.short	0x010a
        /*0a06*/ 	.byte	0xff
	.zero		1


	//   ....[143]....
        /*0a08*/ 	.word	0x000094a0
        /*0a0c*/ 	.word	0x00000000
        /*0a10*/ 	.word	0x000000e0
        /*0a14*/ 	.short	0x010a
        /*0a16*/ 	.byte	0xff
	.zero		1


	//   ....[144]....
        /*0a18*/ 	.word	0x00009500
        /*0a1c*/ 	.word	0x00000000
        /*0a20*/ 	.word	0x00000120
        /*0a24*/ 	.short	0x010a
        /*0a26*/ 	.byte	0xff
	.zero		1


	//   ....[145]....
        /*0a28*/ 	.word	0x00009560
        /*0a2c*/ 	.word	0x00000000
        /*0a30*/ 	.word	0x00000000
        /*0a34*/ 	.short	0x010a
        /*0a36*/ 	.byte	0xff
	.zero		1


	//   ....[146]....
        /*0a38*/ 	.word	0x000095c0
        /*0a3c*/ 	.word	0x00000000
        /*0a40*/ 	.word	0x00000000
        /*0a44*/ 	.short	0x010a
        /*0a46*/ 	.byte	0xff
	.zero		1


	//   ....[147]....
        /*0a48*/ 	.word	0x00009620
        /*0a4c*/ 	.word	0x00000000
        /*0a50*/ 	.word	0x00000000
        /*0a54*/ 	.short	0x010a
        /*0a56*/ 	.byte	0xff
	.zero		1


	//   ....[148]....
        /*0a58*/ 	.word	0x00009680
        /*0a5c*/ 	.word	0x00000000
        /*0a60*/ 	.word	0x00000000
        /*0a64*/ 	.short	0x010a
        /*0a66*/ 	.byte	0xff
	.zero		1


	//   ....[149]....
        /*0a68*/ 	.word	0x000096e0
        /*0a6c*/ 	.word	0x00000000
        /*0a70*/ 	.word	0x00000160
        /*0a74*/ 	.short	0x010a
        /*0a76*/ 	.byte	0xff
	.zero		1


	//   ....[150]....
        /*0a78*/ 	.word	0x00009730
        /*0a7c*/ 	.word	0x00000000
        /*0a80*/ 	.word	0x000000e0
        /*0a84*/ 	.short	0x010a
        /*0a86*/ 	.byte	0xff
	.zero		1


	//   ....[151]....
        /*0a88*/ 	.word	0x00009790
        /*0a8c*/ 	.word	0x00000000
        /*0a90*/ 	.word	0x000000d8
        /*0a94*/ 	.short	0x010a
        /*0a96*/ 	.byte	0xff
	.zero		1


	//   ....[152]....
        /*0a98*/ 	.word	0x000097f0
        /*0a9c*/ 	.word	0x00000000
        /*0aa0*/ 	.word	0x000000b8
        /*0aa4*/ 	.short	0x010a
        /*0aa6*/ 	.byte	0xff
	.zero		1


	//   ....[153]....
        /*0aa8*/ 	.word	0x00009850
        /*0aac*/ 	.word	0x00000000
        /*0ab0*/ 	.word	0x000000c0
        /*0ab4*/ 	.short	0x010a
        /*0ab6*/ 	.byte	0xff
	.zero		1


	//   ....[154]....
        /*0ab8*/ 	.word	0x000098b0
        /*0abc*/ 	.word	0x00000000
        /*0ac0*/ 	.word	0x000000c8
        /*0ac4*/ 	.short	0x010a
        /*0ac6*/ 	.byte	0xff
	.zero		1


	//   ....[155]....
        /*0ac8*/ 	.word	0x00009910
        /*0acc*/ 	.word	0x00000000
        /*0ad0*/ 	.word	0x000000b8
        /*0ad4*/ 	.short	0x010a
        /*0ad6*/ 	.byte	0xff
	.zero		1


	//   ....[156]....
        /*0ad8*/ 	.word	0x00009970
        /*0adc*/ 	.word	0x00000000
        /*0ae0*/ 	.word	0x000000c0
        /*0ae4*/ 	.short	0x010a
        /*0ae6*/ 	.byte	0xff
	.zero		1


	//   ....[157]....
        /*0ae8*/ 	.word	0x000099c0
        /*0aec*/ 	.word	0x00000000
        /*0af0*/ 	.word	0x000000e0
        /*0af4*/ 	.short	0x010a
        /*0af6*/ 	.byte	0xff
	.zero		1


	//   ....[158]....
        /*0af8*/ 	.word	0x00009a20
        /*0afc*/ 	.word	0x00000002
        /*0b00*/ 	.word	0x000000a0
        /*0b04*/ 	.short	0x010a
        /*0b06*/ 	.byte	0xff
	.zero		1


	//   ....[159]....
        /*0b08*/ 	.word	0x00009a70
        /*0b0c*/ 	.word	0x00000070
        /*0b10*/ 	.word	0x00000100
        /*0b14*/ 	.short	0x010a
        /*0b16*/ 	.byte	0xff
	.zero		1


	//   ....[160]....
        /*0b18*/ 	.word	0x00009ac0
        /*0b1c*/ 	.word	0x00000002
        /*0b20*/ 	.word	0x000000a0
        /*0b24*/ 	.short	0x010a
        /*0b26*/ 	.byte	0xff
	.zero		1


	//   ....[161]....
        /*0b28*/ 	.word	0x00009b10
        /*0b2c*/ 	.word	0x00000004
        /*0b30*/ 	.word	0x000000a0
        /*0b34*/ 	.short	0x010a
        /*0b36*/ 	.byte	0xff
	.zero		1


	//----- nvinfo : EIATTR_NUM_MBARRIERS
	.align		4
.L_47:
        /*0b38*/ 	.byte	0x03, 0x38
        /*0b3a*/ 	.short	0x002d


	//----- nvinfo : EIATTR_EXIT_INSTR_OFFSETS
	.align		4
        /*0b3c*/ 	.byte	0x04, 0x1c
        /*0b3e*/ 	.short	(.L_49 - .L_48)


	//   ....[0]....
.L_48:
        /*0b40*/ 	.word	0x00002c50


	//   ....[1]....
        /*0b44*/ 	.word	0x00003150


	//   ....[2]....
        /*0b48*/ 	.word	0x000031b0


	//   ....[3]....
        /*0b4c*/ 	.word	0x00004530


	//   ....[4]....
        /*0b50*/ 	.word	0x00005500


	//   ....[5]....
        /*0b54*/ 	.word	0x00005540


	//   ....[6]....
        /*0b58*/ 	.word	0x00008c10


	//   ....[7]....
        /*0b5c*/ 	.word	0x00008c90


	//   ....[8]....
        /*0b60*/ 	.word	0x00008cc0


	//   ....[9]....
        /*0b64*/ 	.word	0x00008d30


	//----- nvinfo : EIATTR_MAX_THREADS
	.align		4
.L_49:
        /*0b68*/ 	.byte	0x04, 0x05
        /*0b6a*/ 	.short	(.L_51 - .L_50)
.L_50:
        /*0b6c*/ 	.word	0x00000100
        /*0b70*/ 	.word	0x00000001
        /*0b74*/ 	.word	0x00000001


	//----- nvinfo : EIATTR_CRS_STACK_SIZE
	.align		4
.L_51:
        /*0b78*/ 	.byte	0x04, 0x1e
        /*0b7a*/ 	.short	(.L_53 - .L_52)
.L_52:
        /*0b7c*/ 	.word	0x00000000


	//----- nvinfo : EIATTR_CBANK_PARAM_SIZE
	.align		4
.L_53:
        /*0b80*/ 	.byte	0x03, 0x19
        /*0b82*/ 	.short	0x0800


	//----- nvinfo : EIATTR_PARAM_CBANK
	.align		4
        /*0b84*/ 	.byte	0x04, 0x0a
        /*0b86*/ 	.short	(.L_55 - .L_54)
	.align		4
.L_54:
        /*0b88*/ 	.word	index@(.nv.constant0._ZN7cutlass13device_kernelINS_4gemm6kernel13GemmUniversalIN4cute5tupleIJiiiiEEENS1_10collective13CollectiveMmaINS1_35MainloopSm100TmaUmmaWarpSpecializedILi10ELi2ELi4ENS5_IJNS4_1CILi2EEENSA_ILi1EEESC_EEEEENS5_IJNSA_ILi128EEENSA_ILi192EEENSA_ILi64EEEEEENS_10bfloat16_tENS5_IJlSC_lEEESJ_SK_NS4_8TiledMMAINS4_8MMA_AtomIJNS4_26SM100_MMA_F16BF16_2x1SM_SSISJ_SJ_fLi128ELi192ELNS4_4UMMA5MajorE0ELSP_0ELNSO_7ScaleInE0ELSQ_0EEEEEENS4_6LayoutINS5_IJSC_SC_SC_EEENS5_IJNSA_ILi0EEESV_SV_EEEEENS5_IJNS4_10UnderscoreESY_SY_EEEEENS4_18SM100_TMA_2SM_LOADENS4_14ComposedLayoutINS4_7SwizzleILi3ELi4ELi3EEENS4_18smem_ptr_flag_bitsILi16EEENST_INS5_IJNSA_ILi8EEESH_EEENS5_IJSH_SC_EEEEEEEvNS4_8identityES11_S1B_vS1C_EENS_8epilogue10collective18CollectiveEpilogueINS1E_23Sm100TmaWarpSpecializedILi3ELi2ELi32ELb1ELb0EEEJNS5_IJSH_SG_SH_EEENS5_IJNST_ISH_SC_EENST_INS5_IJNSA_ILi32EEESB_EEENS5_IJSC_NSA_ILi96EEEEEEEEEEESJ_SK_SJ_SK_NS1E_6fusion15FusionCallbacksIS1I_NS1R_17LinearCombinationISJ_fSJ_fLNS_15FloatRoundStyleE2EEES1J_S1Q_JEEENS4_5SM1004TMEM4LOAD26SM100_TMEM_LOAD_32dp32b32xENS4_13SM90_TMA_LOADENS12_INS13_ILi2ELi4ELi3EEES16_NST_INS5_IJS17_S1L_EEENS5_IJS1L_SC_EEEEEEENS4_39AutoVectorizingCopyWithAssumedAlignmentILi128EEENS4_14SM90_TMA_STOREES26_S28_S28_EEEvvEEEEvNT_6ParamsE)
        /*0b8c*/ 	.short	0x0380
        /*0b8e*/ 	.short	0x0800


	//----- nvinfo : EIATTR_SW_WAR
	.align		4
.L_55:
        /*0b90*/ 	.byte	0x04, 0x36
        /*0b92*/ 	.short	(.L_57 - .L_56)
.L_56:
        /*0b94*/ 	.word	0x00000008
.L_57:


//--------------------- .nv.callgraph             --------------------------
	.section	.nv.callgraph,"",@"SHT_CUDA_CALLGRAPH"
	.align	4
	.sectionentsize	8
	.align		4
        /*0000*/ 	.word	0x00000000
	.align		4
        /*0004*/ 	.word	0xffffffff
	.align		4
        /*0008*/ 	.word	index@(_ZN7cutlass13device_kernelINS_4gemm6kernel13GemmUniversalIN4cute5tupleIJiiiiEEENS1_10collective13CollectiveMmaINS1_35MainloopSm100TmaUmmaWarpSpecializedILi10ELi2ELi4ENS5_IJNS4_1CILi2EEENSA_ILi1EEESC_EEEEENS5_IJNSA_ILi128EEENSA_ILi192EEENSA_ILi64EEEEEENS_10bfloat16_tENS5_IJlSC_lEEESJ_SK_NS4_8TiledMMAINS4_8MMA_AtomIJNS4_26SM100_MMA_F16BF16_2x1SM_SSISJ_SJ_fLi128ELi192ELNS4_4UMMA5MajorE0ELSP_0ELNSO_7ScaleInE0ELSQ_0EEEEEENS4_6LayoutINS5_IJSC_SC_SC_EEENS5_IJNSA_ILi0EEESV_SV_EEEEENS5_IJNS4_10UnderscoreESY_SY_EEEEENS4_18SM100_TMA_2SM_LOADENS4_14ComposedLayoutINS4_7SwizzleILi3ELi4ELi3EEENS4_18smem_ptr_flag_bitsILi16EEENST_INS5_IJNSA_ILi8EEESH_EEENS5_IJSH_SC_EEEEEEEvNS4_8identityES11_S1B_vS1C_EENS_8epilogue10collective18CollectiveEpilogueINS1E_23Sm100TmaWarpSpecializedILi3ELi2ELi32ELb1ELb0EEEJNS5_IJSH_SG_SH_EEENS5_IJNST_ISH_SC_EENST_INS5_IJNSA_ILi32EEESB_EEENS5_IJSC_NSA_ILi96EEEEEEEEEEESJ_SK_SJ_SK_NS1E_6fusion15FusionCallbacksIS1I_NS1R_17LinearCombinationISJ_fSJ_fLNS_15FloatRoundStyleE2EEES1J_S1Q_JEEENS4_5SM1004TMEM4LOAD26SM100_TMEM_LOAD_32dp32b32xENS4_13SM90_TMA_LOADENS12_INS13_ILi2ELi4ELi3EEES16_NST_INS5_IJS17_S1L_EEENS5_IJS1L_SC_EEEEEEENS4_39AutoVectorizingCopyWithAssumedAlignmentILi128EEENS4_14SM90_TMA_STOREES26_S28_S28_EEEvvEEEEvNT_6ParamsE)
	.align		4
        /*000c*/ 	.word	index@(__assertfail)
	.align		4
        /*0010*/ 	.word	0x00000000
	.align		4
        /*0014*/ 	.word	0xfffffffe
	.align		4
        /*0018*/ 	.word	0x00000000
	.align		4
        /*001c*/ 	.word	0xfffffffd
	.align		4
        /*0020*/ 	.word	0x00000000
	.align		4
        /*0024*/ 	.word	0xfffffffc


//--------------------- .nv.constant4             --------------------------
	.section	.nv.constant4,"a",@progbits
	.align	8
	.align		8
.nv.constant4:
        /*0000*/ 	.dword	__assertfail
	.align		8
        /*0008*/ 	.dword	__unnamed_1
	.align		8
        /*0010*/ 	.dword	__unnamed_2
	.align		8
        /*0018*/ 	.dword	_ZN39_INTERNAL_226321dc_4_k_cu_23a6ca89_57014cuda3std3__45__cpo5beginE
	.align		8
        /*0020*/ 	.dword	_ZN39_INTERNAL_226321dc_4_k_cu_23a6ca89_57014cuda3std3__45__cpo3endE
	.align		8
        /*0028*/ 	.dword	_ZN39_INTERNAL_226321dc_4_k_cu_23a6ca89_57014cuda3std3__45__cpo6cbeginE
	.align		8
        /*0030*/ 	.dword	_ZN39_INTERNAL_226321dc_4_k_cu_23a6ca89_57014cuda3std3__45__cpo4cendE
	.align		8
        /*0038*/ 	.dword	_ZN39_INTERNAL_226321dc_4_k_cu_23a6ca89_57014cuda3std3__441_GLOBAL__N__226321dc_4_k_cu_23a6ca89_57016ignoreE
	.align		8
        /*0040*/ 	.dword	_ZN39_INTERNAL_226321dc_4_k_cu_23a6ca89_57014cuda3std3__419piecewise_constructE
	.align		8
        /*0048*/ 	.dword	_ZN39_INTERNAL_226321dc_4_k_cu_23a6ca89_57014cuda3std3__48in_placeE
	.align		8
        /*0050*/ 	.dword	_ZN39_INTERNAL_226321dc_4_k_cu_23a6ca89_57014cuda3std6ranges3__45__cpo4swapE
	.align		8
        /*0058*/ 	.dword	_ZN39_INTERNAL_226321dc_4_k_cu_23a6ca89_57014cuda3std6ranges3__45__cpo9iter_moveE
	.align		8
        /*0060*/ 	.dword	_ZN39_INTERNAL_226321dc_4_k_cu_23a6ca89_57014cute7productE
	.align		8
        /*0068*/ 	.dword	_ZN39_INTERNAL_226321dc_4_k_cu_23a6ca89_57014cute1_E
	.align		8
        /*0070*/ 	.dword	$str$25
	.align		8
        /*0078*/ 	.dword	$str$26
	.align		8
        /*0080*/ 	.dword	$str$27
	.align		8
        /*0088*/ 	.dword	$str$28


//--------------------- .text._ZN7cutlass13device_kernelINS_4gemm6kernel13GemmUniversalIN4cute5tupleIJiiiiEEENS1_10collective13CollectiveMmaINS1_35MainloopSm100TmaUmmaWarpSpecializedILi10ELi2ELi4ENS5_IJNS4_1CILi2EEENSA_ILi1EEESC_EEEEENS5_IJNSA_ILi128EEENSA_ILi192EEENSA_ILi64EEEEEENS_10bfloat16_tENS5_IJlSC_lEEESJ_SK_NS4_8TiledMMAINS4_8MMA_AtomIJNS4_26SM100_MMA_F16BF16_2x1SM_SSISJ_SJ_fLi128ELi192ELNS4_4UMMA5MajorE0ELSP_0ELNSO_7ScaleInE0ELSQ_0EEEEEENS4_6LayoutINS5_IJSC_SC_SC_EEENS5_IJNSA_ILi0EEESV_SV_EEEEENS5_IJNS4_10UnderscoreESY_SY_EEEEENS4_18SM100_TMA_2SM_LOADENS4_14ComposedLayoutINS4_7SwizzleILi3ELi4ELi3EEENS4_18smem_ptr_flag_bitsILi16EEENST_INS5_IJNSA_ILi8EEESH_EEENS5_IJSH_SC_EEEEEEEvNS4_8identityES11_S1B_vS1C_EENS_8epilogue10collective18CollectiveEpilogueINS1E_23Sm100TmaWarpSpecializedILi3ELi2ELi32ELb1ELb0EEEJNS5_IJSH_SG_SH_EEENS5_IJNST_ISH_SC_EENST_INS5_IJNSA_ILi32EEESB_EEENS5_IJSC_NSA_ILi96EEEEEEEEEEESJ_SK_SJ_SK_NS1E_6fusion15FusionCallbacksIS1I_NS1R_17LinearCombinationISJ_fSJ_fLNS_15FloatRoundStyleE2EEES1J_S1Q_JEEENS4_5SM1004TMEM4LOAD26SM100_TMEM_LOAD_32dp32b32xENS4_13SM90_TMA_LOADENS12_INS13_ILi2ELi4ELi3EEES16_NST_INS5_IJS17_S1L_EEENS5_IJS1L_SC_EEEEEEENS4_39AutoVectorizingCopyWithAssumedAlignmentILi128EEENS4_14SM90_TMA_STOREES26_S28_S28_EEEvvEEEEvNT_6ParamsE --------------------------
	.section	.text._ZN7cutlass13device_kernelINS_4gemm6kernel13GemmUniversalIN4cute5tupleIJiiiiEEENS1_10collective13CollectiveMmaINS1_35MainloopSm100TmaUmmaWarpSpecializedILi10ELi2ELi4ENS5_IJNS4_1CILi2EEENSA_ILi1EEESC_EEEEENS5_IJNSA_ILi128EEENSA_ILi192EEENSA_ILi64EEEEEENS_10bfloat16_tENS5_IJlSC_lEEESJ_SK_NS4_8TiledMMAINS4_8MMA_AtomIJNS4_26SM100_MMA_F16BF16_2x1SM_SSISJ_SJ_fLi128ELi192ELNS4_4UMMA5MajorE0ELSP_0ELNSO_7ScaleInE0ELSQ_0EEEEEENS4_6LayoutINS5_IJSC_SC_SC_EEENS5_IJNSA_ILi0EEESV_SV_EEEEENS5_IJNS4_10UnderscoreESY_SY_EEEEENS4_18SM100_TMA_2SM_LOADENS4_14ComposedLayoutINS4_7SwizzleILi3ELi4ELi3EEENS4_18smem_ptr_flag_bitsILi16EEENST_INS5_IJNSA_ILi8EEESH_EEENS5_IJSH_SC_EEEEEEEvNS4_8identityES11_S1B_vS1C_EENS_8epilogue10collective18CollectiveEpilogueINS1E_23Sm100TmaWarpSpecializedILi3ELi2ELi32ELb1ELb0EEEJNS5_IJSH_SG_SH_EEENS5_IJNST_ISH_SC_EENST_INS5_IJNSA_ILi32EEESB_EEENS5_IJSC_NSA_ILi96EEEEEEEEEEESJ_SK_SJ_SK_NS1E_6fusion15FusionCallbacksIS1I_NS1R_17LinearCombinationISJ_fSJ_fLNS_15FloatRoundStyleE2EEES1J_S1Q_JEEENS4_5SM1004TMEM4LOAD26SM100_TMEM_LOAD_32dp32b32xENS4_13SM90_TMA_LOADENS12_INS13_ILi2ELi4ELi3EEES16_NST_INS5_IJS17_S1L_EEENS5_IJS1L_SC_EEEEEEENS4_39AutoVectorizingCopyWithAssumedAlignmentILi128EEENS4_14SM90_TMA_STOREES26_S28_S28_EEEvvEEEEvNT_6ParamsE,"ax",@progbits
	.align	128
.text._ZN7cutlass13device_kernelINS_4gemm6kernel13GemmUniversalIN4cute5tupleIJiiiiEEENS1_10collective13CollectiveMmaINS1_35MainloopSm100TmaUmmaWarpSpecializedILi10ELi2ELi4ENS5_IJNS4_1CILi2EEENSA_ILi1EEESC_EEEEENS5_IJNSA_ILi128EEENSA_ILi192EEENSA_ILi64EEEEEENS_10bfloat16_tENS5_IJlSC_lEEESJ_SK_NS4_8TiledMMAINS4_8MMA_AtomIJNS4_26SM100_MMA_F16BF16_2x1SM_SSISJ_SJ_fLi128ELi192ELNS4_4UMMA5MajorE0ELSP_0ELNSO_7ScaleInE0ELSQ_0EEEEEENS4_6LayoutINS5_IJSC_SC_SC_EEENS5_IJNSA_ILi0EEESV_SV_EEEEENS5_IJNS4_10UnderscoreESY_SY_EEEEENS4_18SM100_TMA_2SM_LOADENS4_14ComposedLayoutINS4_7SwizzleILi3ELi4ELi3EEENS4_18smem_ptr_flag_bitsILi16EEENST_INS5_IJNSA_ILi8EEESH_EEENS5_IJSH_SC_EEEEEEEvNS4_8identityES11_S1B_vS1C_EENS_8epilogue10collective18CollectiveEpilogueINS1E_23Sm100TmaWarpSpecializedILi3ELi2ELi32ELb1ELb0EEEJNS5_IJSH_SG_SH_EEENS5_IJNST_ISH_SC_EENST_INS5_IJNSA_ILi32EEESB_EEENS5_IJSC_NSA_ILi96EEEEEEEEEEESJ_SK_SJ_SK_NS1E_6fusion15FusionCallbacksIS1I_NS1R_17LinearCombinationISJ_fSJ_fLNS_15FloatRoundStyleE2EEES1J_S1Q_JEEENS4_5SM1004TMEM4LOAD26SM100_TMEM_LOAD_32dp32b32xENS4_13SM90_TMA_LOADENS12_INS13_ILi2ELi4ELi3EEES16_NST_INS5_IJS17_S1L_EEENS5_IJS1L_SC_EEEEEEENS4_39AutoVectorizingCopyWithAssumedAlignmentILi128EEENS4_14SM90_TMA_STOREES26_S28_S28_EEEvvEEEEvNT_6ParamsE:
        .type           _ZN7cutlass13device_kernelINS_4gemm6kernel13GemmUniversalIN4cute5tupleIJiiiiEEENS1_10collective13CollectiveMmaINS1_35MainloopSm100TmaUmmaWarpSpecializedILi10ELi2ELi4ENS5_IJNS4_1CILi2EEENSA_ILi1EEESC_EEEEENS5_IJNSA_ILi128EEENSA_ILi192EEENSA_ILi64EEEEEENS_10bfloat16_tENS5_IJlSC_lEEESJ_SK_NS4_8TiledMMAINS4_8MMA_AtomIJNS4_26SM100_MMA_F16BF16_2x1SM_SSISJ_SJ_fLi128ELi192ELNS4_4UMMA5MajorE0ELSP_0ELNSO_7ScaleInE0ELSQ_0EEEEEENS4_6LayoutINS5_IJSC_SC_SC_EEENS5_IJNSA_ILi0EEESV_SV_EEEEENS5_IJNS4_10UnderscoreESY_SY_EEEEENS4_18SM100_TMA_2SM_LOADENS4_14ComposedLayoutINS4_7SwizzleILi3ELi4ELi3EEENS4_18smem_ptr_flag_bitsILi16EEENST_INS5_IJNSA_ILi8EEESH_EEENS5_IJSH_SC_EEEEEEEvNS4_8identityES11_S1B_vS1C_EENS_8epilogue10collective18CollectiveEpilogueINS1E_23Sm100TmaWarpSpecializedILi3ELi2ELi32ELb1ELb0EEEJNS5_IJSH_SG_SH_EEENS5_IJNST_ISH_SC_EENST_INS5_IJNSA_ILi32EEESB_EEENS5_IJSC_NSA_ILi96EEEEEEEEEEESJ_SK_SJ_SK_NS1E_6fusion15FusionCallbacksIS1I_NS1R_17LinearCombinationISJ_fSJ_fLNS_15FloatRoundStyleE2EEES1J_S1Q_JEEENS4_5SM1004TMEM4LOAD26SM100_TMEM_LOAD_32dp32b32xENS4_13SM90_TMA_LOADENS12_INS13_ILi2ELi4ELi3EEES16_NST_INS5_IJS17_S1L_EEENS5_IJS1L_SC_EEEEEEENS4_39AutoVectorizingCopyWithAssumedAlignmentILi128EEENS4_14SM90_TMA_STOREES26_S28_S28_EEEvvEEEEvNT_6ParamsE,@function
        .size           _ZN7cutlass13device_kernelINS_4gemm6kernel13GemmUniversalIN4cute5tupleIJiiiiEEENS1_10collective13CollectiveMmaINS1_35MainloopSm100TmaUmmaWarpSpecializedILi10ELi2ELi4ENS5_IJNS4_1CILi2EEENSA_ILi1EEESC_EEEEENS5_IJNSA_ILi128EEENSA_ILi192EEENSA_ILi64EEEEEENS_10bfloat16_tENS5_IJlSC_lEEESJ_SK_NS4_8TiledMMAINS4_8MMA_AtomIJNS4_26SM100_MMA_F16BF16_2x1SM_SSISJ_SJ_fLi128ELi192ELNS4_4UMMA5MajorE0ELSP_0ELNSO_7ScaleInE0ELSQ_0EEEEEENS4_6LayoutINS5_IJSC_SC_SC_EEENS5_IJNSA_ILi0EEESV_SV_EEEEENS5_IJNS4_10UnderscoreESY_SY_EEEEENS4_18SM100_TMA_2SM_LOADENS4_14ComposedLayoutINS4_7SwizzleILi3ELi4ELi3EEENS4_18smem_ptr_flag_bitsILi16EEENST_INS5_IJNSA_ILi8EEESH_EEENS5_IJSH_SC_EEEEEEEvNS4_8identityES11_S1B_vS1C_EENS_8epilogue10collective18CollectiveEpilogueINS1E_23Sm100TmaWarpSpecializedILi3ELi2ELi32ELb1ELb0EEEJNS5_IJSH_SG_SH_EEENS5_IJNST_ISH_SC_EENST_INS5_IJNSA_ILi32EEESB_EEENS5_IJSC_NSA_ILi96EEEEEEEEEEESJ_SK_SJ_SK_NS1E_6fusion15FusionCallbacksIS1I_NS1R_17LinearCombinationISJ_fSJ_fLNS_15FloatRoundStyleE2EEES1J_S1Q_JEEENS4_5SM1004TMEM4LOAD26SM100_TMEM_LOAD_32dp32b32xENS4_13SM90_TMA_LOADENS12_INS13_ILi2ELi4ELi3EEES16_NST_INS5_IJS17_S1L_EEENS5_IJS1L_SC_EEEEEEENS4_39AutoVectorizingCopyWithAssumedAlignmentILi128EEENS4_14SM90_TMA_STOREES26_S28_S28_EEEvvEEEEvNT_6ParamsE,(.L_x_203 - _ZN7cutlass13device_kernelINS_4gemm6kernel13GemmUniversalIN4cute5tupleIJiiiiEEENS1_10collective13CollectiveMmaINS1_35MainloopSm100TmaUmmaWarpSpecializedILi10ELi2ELi4ENS5_IJNS4_1CILi2EEENSA_ILi1EEESC_EEEEENS5_IJNSA_ILi128EEENSA_ILi192EEENSA_ILi64EEEEEENS_10bfloat16_tENS5_IJlSC_lEEESJ_SK_NS4_8TiledMMAINS4_8MMA_AtomIJNS4_26SM100_MMA_F16BF16_2x1SM_SSISJ_SJ_fLi128ELi192ELNS4_4UMMA5MajorE0ELSP_0ELNSO_7ScaleInE0ELSQ_0EEEEEENS4_6LayoutINS5_IJSC_SC_SC_EEENS5_IJNSA_ILi0EEESV_SV_EEEEENS5_IJNS4_10UnderscoreESY_SY_EEEEENS4_18SM100_TMA_2SM_LOADENS4_14ComposedLayoutINS4_7SwizzleILi3ELi4ELi3EEENS4_18smem_ptr_flag_bitsILi16EEENST_INS5_IJNSA_ILi8EEESH_EEENS5_IJSH_SC_EEEEEEEvNS4_8identityES11_S1B_vS1C_EENS_8epilogue10collective18CollectiveEpilogueINS1E_23Sm100TmaWarpSpecializedILi3ELi2ELi32ELb1ELb0EEEJNS5_IJSH_SG_SH_EEENS5_IJNST_ISH_SC_EENST_INS5_IJNSA_ILi32EEESB_EEENS5_IJSC_NSA_ILi96EEEEEEEEEEESJ_SK_SJ_SK_NS1E_6fusion15FusionCallbacksIS1I_NS1R_17LinearCombinationISJ_fSJ_fLNS_15FloatRoundStyleE2EEES1J_S1Q_JEEENS4_5SM1004TMEM4LOAD26SM100_TMEM_LOAD_32dp32b32xENS4_13SM90_TMA_LOADENS12_INS13_ILi2ELi4ELi3EEES16_NST_INS5_IJS17_S1L_EEENS5_IJS1L_SC_EEEEEEENS4_39AutoVectorizingCopyWithAssumedAlignmentILi128EEENS4_14SM90_TMA_STOREES26_S28_S28_EEEvvEEEEvNT_6ParamsE)
        .other          _ZN7cutlass13device_kernelINS_4gemm6kernel13GemmUniversalIN4cute5tupleIJiiiiEEENS1_10collective13CollectiveMmaINS1_35MainloopSm100TmaUmmaWarpSpecializedILi10ELi2ELi4ENS5_IJNS4_1CILi2EEENSA_ILi1EEESC_EEEEENS5_IJNSA_ILi128EEENSA_ILi192EEENSA_ILi64EEEEEENS_10bfloat16_tENS5_IJlSC_lEEESJ_SK_NS4_8TiledMMAINS4_8MMA_AtomIJNS4_26SM100_MMA_F16BF16_2x1SM_SSISJ_SJ_fLi128ELi192ELNS4_4UMMA5MajorE0ELSP_0ELNSO_7ScaleInE0ELSQ_0EEEEEENS4_6LayoutINS5_IJSC_SC_SC_EEENS5_IJNSA_ILi0EEESV_SV_EEEEENS5_IJNS4_10UnderscoreESY_SY_EEEEENS4_18SM100_TMA_2SM_LOADENS4_14ComposedLayoutINS4_7SwizzleILi3ELi4ELi3EEENS4_18smem_ptr_flag_bitsILi16EEENST_INS5_IJNSA_ILi8EEESH_EEENS5_IJSH_SC_EEEEEEEvNS4_8identityES11_S1B_vS1C_EENS_8epilogue10collective18CollectiveEpilogueINS1E_23Sm100TmaWarpSpecializedILi3ELi2ELi32ELb1ELb0EEEJNS5_IJSH_SG_SH_EEENS5_IJNST_ISH_SC_EENST_INS5_IJNSA_ILi32EEESB_EEENS5_IJSC_NSA_ILi96EEEEEEEEEEESJ_SK_SJ_SK_NS1E_6fusion15FusionCallbacksIS1I_NS1R_17LinearCombinationISJ_fSJ_fLNS_15FloatRoundStyleE2EEES1J_S1Q_JEEENS4_5SM1004TMEM4LOAD26SM100_TMEM_LOAD_32dp32b32xENS4_13SM90_TMA_LOADENS12_INS13_ILi2ELi4ELi3EEES16_NST_INS5_IJS17_S1L_EEENS5_IJS1L_SC_EEEEEEENS4_39AutoVectorizingCopyWithAssumedAlignmentILi128EEENS4_14SM90_TMA_STOREES26_S28_S28_EEEvvEEEEvNT_6ParamsE,@"STO_CUDA_ENTRY STV_DEFAULT"
_ZN7cutlass13device_kernelINS_4gemm6kernel13GemmUniversalIN4cute5tupleIJiiiiEEENS1_10collective13CollectiveMmaINS1_35MainloopSm100TmaUmmaWarpSpecializedILi10ELi2ELi4ENS5_IJNS4_1CILi2EEENSA_ILi1EEESC_EEEEENS5_IJNSA_ILi128EEENSA_ILi192EEENSA_ILi64EEEEEENS_10bfloat16_tENS5_IJlSC_lEEESJ_SK_NS4_8TiledMMAINS4_8MMA_AtomIJNS4_26SM100_MMA_F16BF16_2x1SM_SSISJ_SJ_fLi128ELi192ELNS4_4UMMA5MajorE0ELSP_0ELNSO_7ScaleInE0ELSQ_0EEEEEENS4_6LayoutINS5_IJSC_SC_SC_EEENS5_IJNSA_ILi0EEESV_SV_EEEEENS5_IJNS4_10UnderscoreESY_SY_EEEEENS4_18SM100_TMA_2SM_LOADENS4_14ComposedLayoutINS4_7SwizzleILi3ELi4ELi3EEENS4_18smem_ptr_flag_bitsILi16EEENST_INS5_IJNSA_ILi8EEESH_EEENS5_IJSH_SC_EEEEEEEvNS4_8identityES11_S1B_vS1C_EENS_8epilogue10collective18CollectiveEpilogueINS1E_23Sm100TmaWarpSpecializedILi3ELi2ELi32ELb1ELb0EEEJNS5_IJSH_SG_SH_EEENS5_IJNST_ISH_SC_EENST_INS5_IJNSA_ILi32EEESB_EEENS5_IJSC_NSA_ILi96EEEEEEEEEEESJ_SK_SJ_SK_NS1E_6fusion15FusionCallbacksIS1I_NS1R_17LinearCombinationISJ_fSJ_fLNS_15FloatRoundStyleE2EEES1J_S1Q_JEEENS4_5SM1004TMEM4LOAD26SM100_TMEM_LOAD_32dp32b32xENS4_13SM90_TMA_LOADENS12_INS13_ILi2ELi4ELi3EEES16_NST_INS5_IJS17_S1L_EEENS5_IJS1L_SC_EEEEEEENS4_39AutoVectorizingCopyWithAssumedAlignmentILi128EEENS4_14SM90_TMA_STOREES26_S28_S28_EEEvvEEEEvNT_6ParamsE:
[----:B------:R-:W1:Y:S01]  /*0000*/  LDC R1, c[0x0][0x37c] ;  /* 0x0000df00ff017b82 */ /* 0x000e620000000800 */
[----:B------:R-:W2:Y:S01]  /*0010*/  S2R R105, SR_TID.X ;  /* 0x0000000000697919 */ /* 0x000ea20000002100 */
[----:B------:R-:W3:Y:S06]  /*0020*/  LDCU.64 UR4, c[0x0][0x890] ;  /* 0x00011200ff0477ac */ /* 0x000eec0008000a00 */
[----:B------:R-:W4:Y:S01]  /*0030*/  S2UR UR37, SR_CgaCtaId ;  /* 0x00000000002579c3 */ /* 0x000f220000008800 */
[----:B------:R-:W-:Y:S02]  /*0040*/  PRMT R92, RZ, 0x7610, R92 ;  /* 0x00007610ff5c7816 */ /* 0x000fe4000000005c */
[----:B------:R-:W-:Y:S01]  /*0050*/  ELECT P1, URZ, PT ;  /* 0x0000000000ff782f */ /* 0x000fe20003820000 */
[----:B------:R-:W1:Y:S01]  /*0060*/  LDCU.64 UR46, c[0x0][0x358] ;  /* 0x00006b00ff2e77ac */ /* 0x000e620008000a00 */
[----:B---3--:R-:W-:-:S04]  /*0070*/  UISETP.NE.U32.AND UP0, UPT, UR4, URZ, UPT ;  /* 0x000000ff0400728c */ /* 0x008fc8000bf05070 */
[----:B------:R-:W-:Y:S02]  /*0080*/  UISETP.NE.AND.EX UP0, UPT, UR5, URZ, UPT, UP0 ;  /* 0x000000ff0500728c */ /* 0x000fe4000bf05300 */
[----:B----4-:R-:W-:Y:S02]  /*0090*/  ULOP3.LUT UR9, UR37, 0x1, URZ, 0xc0, !UPT ;  /* 0x0000000125097892 */ /* 0x010fe4000f8ec0ff */
[----:B------:R-:W-:Y:S01]  /*00a0*/  ULOP3.LUT UR8, UR37, 0x1, URZ, 0x3c, !UPT ;  /* 0x0000000125087892 */ /* 0x000fe2000f8e3cff */
[----:B--2---:R-:W-:-:S05]  /*00b0*/  SHF.R.U32.HI R96, RZ, 0x5, R105 ;  /* 0x00000005ff607819 */ /* 0x004fca0000011669 */
[----:B------:R-:W2:Y:S02]  /*00c0*/  SHFL.IDX PT, R0, R96, RZ, 0x1f ;  /* 0x00001fff60007589 */ /* 0x000ea400000e0000 */
[----:B--2---:R-:W-:Y:S01]  /*00d0*/  R2UR UR10, R0 ;  /* 0x00000000000a72ca */ /* 0x004fe200000e0000 */
[----:B-1----:R-:W-:-:S14]  /*00e0*/  BRA.U UP0, `(.L_x_0) ;  /* 0x00000001002c7547 */ /* 0x002fdc000b800000 */
[----:B------:R-:W1:Y:S02]  /*00f0*/  LDCU.64 UR6, c[0x0][0x888] ;  /* 0x00011100ff0677ac */ /* 0x000e640008000a00 */
[----:B-1----:R-:W-:-:S04]  /*0100*/  UISETP.NE.U32.AND UP0, UPT, UR6, URZ, UPT ;  /* 0x000000ff0600728c */ /* 0x002fc8000bf05070 */
[----:B------:R-:W-:-:S09]  /*0110*/  UISETP.NE.AND.EX UP0, UPT, UR7, URZ, UPT, UP0 ;  /* 0x000000ff0700728c */ /* 0x000fd2000bf05300 */
[----:B------:R-:W-:Y:S05]  /*0120*/  BRA.U !UP0, `(.L_x_1) ;  /* 0x0000000108107547 */ /* 0x000fea000b800000 */
[----:B------:R-:W1:Y:S02]  /*0130*/  LDC.64 R2, c[0x0][0x888] ;  /* 0x00022200ff027b82 */ /* 0x000e640000000a00 */
[----:B-1----:R1:W5:Y:S01]  /*0140*/  LDG.E R49, desc[UR46][R2.64] ;  /* 0x0000002e02317981 */ /* 0x002362000c1e1900 */
[----:B------:R-:W-:Y:S01]  /*0150*/  HFMA2 R92, -RZ, RZ, 0, 5.9604644775390625e-08 ;  /* 0x00000001ff5c7431 */ /* 0x000fe200000001ff */
[----:B------:R-:W-:Y:S05]  /*0160*/  BRA `(.L_x_0) ;  /* 0x00000000000c7947 */ /* 0x000fea0003800000 */
.L_x_1:
[----:B------:R-:W1:Y:S01]  /*0170*/  LDCU UR6, c[0x0][0x880] ;  /* 0x00011000ff0677ac */ /* 0x000e620008000800 */
[----:B------:R-:W-:Y:S01]  /*0180*/  HFMA2 R92, -RZ, RZ, 0, 5.9604644775390625e-08 ;  /* 0x00000001ff5c7431 */ /* 0x000fe200000001ff */
[----:B-1----:R-:W-:-:S07]  /*0190*/  MOV R49, UR6 ;  /* 0x0000000600317c02 */ /* 0x002fce0008000f00 */
.L_x_0:
[----:B------:R-:W2:Y:S02]  /*01a0*/  LDCU.64 UR6, c[0x0][0x8b0] ;  /* 0x00011600ff0677ac */ /* 0x000ea40008000a00 */
[----:B--2---:R-:W-:-:S04]  /*01b0*/  UISETP.NE.U32.AND UP0, UPT, UR6, URZ, UPT ;  /* 0x000000ff0600728c */ /* 0x004fc8000bf05070 */
[----:B------:R-:W-:-:S09]  /*01c0*/  UISETP.NE.AND.EX UP0, UPT, UR7, URZ, UPT, UP0 ;  /* 0x000000ff0700728c */ /* 0x000fd2000bf05300 */
[----:B------:R-:W-:Y:S05]  /*01d0*/  BRA.U UP0, `(.L_x_2) ;  /* 0x0000000100247547 */ /* 0x000fea000b800000 */
[----:B------:R-:W2:Y:S02]  /*01e0*/  LDCU.64 UR6, c[0x0][0x8a8] ;  /* 0x00011500ff0677ac */ /* 0x000ea40008000a00 */
[----:B--2---:R-:W-:-:S04]  /*01f0*/  UISETP.NE.U32.AND UP0, UPT, UR6, URZ, UPT ;  /* 0x000000ff0600728c */ /* 0x004fc8000bf05070 */
[----:B------:R-:W-:-:S09]  /*0200*/  UISETP.NE.AND.EX UP0, UPT, UR7, URZ, UPT, UP0 ;  /* 0x000000ff0700728c */ /* 0x000fd2000bf05300 */
[----:B------:R-:W-:Y:S05]  /*0210*/  BRA.U !UP0, `(.L_x_3) ;  /* 0x00000001080c7547 */ /* 0x000fea000b800000 */
[----:B------:R-:W2:Y:S02]  /*0220*/  LDC.64 R46, c[0x0][0x8a8] ;  /* 0x00022a00ff2e7b82 */ /* 0x000ea40000000a00 */
[----:B--2---:R2:W5:Y:S01]  /*0230*/  LDG.E R46, desc[UR46][R46.64] ;  /* 0x0000002e2e2e7981 */ /* 0x004562000c1e1900 */
[----:B------:R-:W-:Y:S05]  /*0240*/  BRA `(.L_x_2) ;  /* 0x0000000000087947 */ /* 0x000fea0003800000 */
.L_x_3:
[----:B------:R-:W2:Y:S02]  /*0250*/  LDCU UR6, c[0x0][0x8a0] ;  /* 0x00011400ff0677ac */ /* 0x000ea40008000800 */
[----:B--2---:R-:W-:Y:S02]  /*0260*/  MOV R46, UR6 ;  /* 0x00000006002e7c02 */ /* 0x004fe40008000f00 */
.L_x_2:
[----:B------:R-:W-:Y:S01]  /*0270*/  IMAD.U32 R0, RZ, RZ, UR10 ;  /* 0x0000000aff007e24 */ /* 0x000fe2000f8e00ff */
[----:B------:R-:W-:Y:S04]  /*0280*/  BSSY.RECONVERGENT B0, `(.L_x_4) ;  /* 0x000000c000007945 */ /* 0x000fe80003800200 */
[C---:B------:R-:W-:Y:S02]  /*0290*/  ISETP.NE.OR P2, PT, R0.reuse, 0x1, !P1 ;  /* 0x000000010000780c */ /* 0x040fe40004f45670 */
[----:B------:R-:W-:-:S11]  /*02a0*/  ISETP.NE.OR P0, PT, R0, 0x3, !P1 ;  /* 0x000000030000780c */ /* 0x000fd60004f05670 */
[----:B------:R-:W-:Y:S05]  /*02b0*/  @P2 BRA `(.L_x_5) ;  /* 0x0000000000202947 */ /* 0x000fea0003800000 */
[----:B------:R-:W3:Y:S02]  /*02c0*/  LDCU.64 UR6, c[0x0][0x348] ;  /* 0x00006900ff0677ac */ /* 0x000ee40008000a00 */
[----:B---3--:R-:W-:Y:S02]  /*02d0*/  UIADD3 UR12, UP1, UPT, UR6, 0x80, URZ ;  /* 0x00000080060c7890 */ /* 0x008fe4000ff3e0ff */
[----:B------:R-:W-:Y:S02]  /*02e0*/  UIADD3 UR6, UP0, UPT, UR6, 0x180, URZ ;  /* 0x0000018006067890 */ /* 0x000fe4000ff1e0ff */
[----:B------:R-:W-:Y:S02]  /*02f0*/  UIADD3.X UR13, UPT, UPT, URZ, UR7, URZ, UP1, !UPT ;  /* 0x00000007ff0d7290 */ /* 0x000fe40008ffe4ff */
[----:B------:R-:W-:-:S07]  /*0300*/  UIADD3.X UR7, UPT, UPT, URZ, UR7, URZ, UP0, !UPT ;  /* 0x00000007ff077290 */ /* 0x000fce00087fe4ff */
[----:B------:R3:W-:Y:S02]  /*0310*/  UTMACCTL.PF [UR12] ;  /* 0x000000000c0079b9 */ /* 0x0007e40008040000 */
[----:B------:R3:W-:Y:S02]  /*0320*/  UTMACCTL.PF [UR6] ;  /* 0x00000000060079b9 */ /* 0x0007e40008040000 */
[----:B---3--:R-:W-:Y:S01]  /*0330*/  NOP ;  /* 0x0000000000007918 */ /* 0x008fe20000000000 */
.L_x_5:
[----:B------:R-:W-:Y:S05]  /*0340*/  BSYNC.RECONVERGENT B0 ;  /* 0x0000000000007941 */ /* 0x000fea0003800200 */
.L_x_4:
[----:B------:R-:W-:Y:S04]  /*0350*/  BSSY.RECONVERGENT B0, `(.L_x_6) ;  /* 0x000000a000007945 */ /* 0x000fe80003800200 */
        /* <DEDUP_REMOVED lines=9> */
.L_x_7:
[----:B------:R-:W-:Y:S05]  /*03f0*/  BSYNC.RECONVERGENT B0 ;  /* 0x0000000000007941 */ /* 0x000fea0003800200 */
.L_x_6:
[----:B------:R-:W3:Y:S01]  /*0400*/  LDCU.64 UR6, c[0x0][0x888] ;  /* 0x00011100ff0677ac */ /* 0x000ee20008000a00 */
[----:B------:R-:W-:Y:S02]  /*0410*/  UISETP.EQ.U32.AND UP1, UPT, UR4, URZ, UPT ;  /* 0x000000ff0400728c */ /* 0x000fe4000bf22070 */
[----:B------:R-:W-:Y:S02]  /*0420*/  UPLOP3.LUT UP5, UPT, UPT, UPT, UPT, 0x80, 0x8 ;  /* 0x000000000008789c */ /* 0x000fe40003faf070 */
[----:B---3--:R-:W-:-:S04]  /*0430*/  UISETP.NE.U32.AND UP0, UPT, UR6, URZ, UPT ;  /* 0x000000ff0600728c */ /* 0x008fc8000bf05070 */
[----:B------:R-:W-:-:S04]  /*0440*/  UISETP.NE.AND.EX UP0, UPT, UR7, URZ, UPT, UP0 ;  /* 0x000000ff0700728c */ /* 0x000fc8000bf05300 */
[----:B------:R-:W-:-:S04]  /*0450*/  UISETP.EQ.OR.EX UP2, UPT, UR5, URZ, !UP0, UP1 ;  /* 0x000000ff0500728c */ /* 0x000fc8000c742710 */
[----:B------:R-:W-:-:S05]  /*0460*/  UP2UR UR51, UPR, URZ, 0x4 ;  /* 0x00000004ff337883 */ /* 0x000fca0008000000 */
[----:B------:R-:W-:Y:S07]  /*0470*/  BRA.U !UP2, `(.L_x_8) ;  /* 0x000000010a207547 */ /* 0x000fee000b800000 */
[----:B------:R-:W-:Y:S01]  /*0480*/  UISETP.NE.U32.AND UP2, UPT, UR4, URZ, UPT ;  /* 0x000000ff0400728c */ /* 0x000fe2000bf45070 */
[----:B-----5:R-:W-:Y:S01]  /*0490*/  FSETP.NEU.AND P0, PT, R49, RZ, PT ;  /* 0x000000ff3100720b */ /* 0x020fe20003f0d000 */
[----:B------:R-:W-:Y:S02]  /*04a0*/  USEL UR4, URZ, 0xffffffff, UP0 ;  /* 0xffffffffff047887 */ /* 0x000fe40008000000 */
[----:B------:R-:W-:-:S10]  /*04b0*/  UISETP.NE.AND.EX UP2, UPT, UR5, URZ, UPT, UP2 ;  /* 0x000000ff0500728c */ /* 0x000fd4000bf45320 */
[----:B------:R-:W-:Y:S01]  /*04c0*/  VOTEU.ANY UP1, P0 ;  /* 0x0000000000ff7886 */ /* 0x000fe20000020100 */
[----:B------:R-:W-:-:S04]  /*04d0*/  @!UP2 USEL UR4, URZ, 0xffffffff, UP1 ;  /* 0xffffffffff04a887 */ /* 0x000fc80008800000 */
[----:B------:R-:W-:-:S04]  /*04e0*/  ULOP3.LUT UR4, UR4, 0x1, URZ, 0xc0, !UPT ;  /* 0x0000000104047892 */ /* 0x000fc8000f8ec0ff */
[----:B------:R-:W-:-:S11]  /*04f0*/  UISETP.NE.U32.AND UP5, UPT, UR4, 0x1, UPT ;  /* 0x000000010400788c */ /* 0x000fd6000bfa5070 */
.L_x_8:
[----:B------:R-:W3:Y:S01]  /*0500*/  SHFL.IDX PT, R0, R96, RZ, 0x1f ;  /* 0x00001fff60007589 */ /* 0x000ee200000e0000 */
[----:B------:R-:W-:-:S04]  /*0510*/  UISETP.NE.AND UP1, UPT, UR10, 0x2, UPT ;  /* 0x000000020a00788c */ /* 0x000fc8000bf25270 */
[----:B------:R-:W-:Y:S02]  /*0520*/  UISETP.EQ.AND UP2, UPT, UR9, URZ, !UP1 ;  /* 0x000000ff0900728c */ /* 0x000fe4000cf42270 */
[----:B------:R-:W-:-:S04]  /*0530*/  USEL UR6, URZ, 0x1, UP1 ;  /* 0x00000001ff067887 */ /* 0x000fc80008800000 */
[----:B------:R-:W-:Y:S02]  /*0540*/  PLOP3.LUT P5, PT, P1, PT, UP2, 0x80, 0x8 ;  /* 0x000000000008781c */ /* 0x000fe40000faf028 */
[----:B---3--:R-:W-:-:S13]  /*0550*/  ISETP.NE.AND P0, PT, R0, RZ, PT ;  /* 0x000000ff0000720c */ /* 0x008fda0003f05270 */
[----:B------:R-:W-:Y:S05]  /*0560*/  @P0 BRA `(.L_x_9) ;  /* 0x0000000000800947 */ /* 0x000fea0003800000 */
[----:B------:R-:W-:Y:S01]  /*0570*/  ELECT P0, URZ, PT ;  /* 0x0000000000ff782f */ /* 0x000fe20003800000 */
[----:B------:R-:W-:-:S12]  /*0580*/  BSSY.RECONVERGENT B0, `(.L_x_9) ;  /* 0x000001e000007945 */ /* 0x000fd80003800200 */
[----:B------:R-:W-:Y:S05]  /*0590*/  @!P0 BRA `(.L_x_10) ;  /* 0x0000000000708947 */ /* 0x000fea0003800000 */
[----:B------:R-:W-:Y:S01]  /*05a0*/  UMOV UR5, 0x400 ;  /* 0x0000040000057882 */ /* 0x000fe20000000000 */
[----:B------:R-:W-:Y:S01]  /*05b0*/  UMOV UR4, 0x1 ;  /* 0x0000000100047882 */ /* 0x000fe20000000000 */
[----:B------:R-:W-:Y:S02]  /*05c0*/  ULEA UR5, UR37, UR5, 0x18 ;  /* 0x0000000525057291 */ /* 0x000fe4000f8ec0ff */
[----:B------:R-:W-:-:S04]  /*05d0*/  UIADD3 UR12, UPT, UPT, -UR4, 0x100000, URZ ;  /* 0x00100000040c7890 */ /* 0x000fc8000fffe1ff */
[----:B------:R-:W-:Y:S02]  /*05e0*/  USHF.L.U32 UR13, UR12, 0xb, URZ ;  /* 0x0000000b0c0d7899 */ /* 0x000fe400080006ff */
[----:B------:R-:W-:Y:S01]  /*05f0*/  USHF.L.U32 UR12, UR12, 0x1, URZ ;  /* 0x000000010c0c7899 */ /* 0x000fe200080006ff */
[----:B------:R-:W3:Y:S11]  /*0600*/  FENCE.VIEW.ASYNC.S ;  /* 0x00000000000073c6 */ /* 0x000ef60000000000 */
[----:B---3--:R3:W4:Y:S01]  /*0610*/  SYNCS.EXCH.64 URZ, [UR5], UR12 ;  /* 0x0000000c05ff75b2 */ /* 0x0087220008000100 */
[----:B------:R3:W1:Y:S01]  /*0620*/  SYNCS.EXCH.64 URZ, [UR5+0x50], UR12 ;  /* 0x0000500c05ff75b2 */ /* 0x0006620008000100 */
        /* <DEDUP_REMOVED lines=17> */
[----:B------:R3:W1:Y:S02]  /*0740*/  SYNCS.EXCH.64 URZ, [UR5+0x98], UR12 ;  /* 0x0000980c05ff75b2 */ /* 0x0006640008000100 */
[----:B---3--:R-:W-:Y:S01]  /*0750*/  NOP ;  /* 0x0000000000007918 */ /* 0x008fe20000000000 */
.L_x_10:
[----:B------:R-:W-:Y:S05]  /*0760*/  BSYNC.RECONVERGENT B0 ;  /* 0x0000000000007941 */ /* 0x000fea0003800200 */
.L_x_9:
[----:B------:R-:W3:Y:S01]  /*0770*/  SHFL.IDX PT, R0, R96, RZ, 0x1f ;  /* 0x00001fff60007589 */ /* 0x000ee200000e0000 */
[----:B------:R-:W-:Y:S01]  /*0780*/  NOP ;  /* 0x0000000000007918 */ /* 0x000fe20000000000 */
[----:B---3--:R-:W-:-:S13]  /*0790*/  ISETP.NE.AND P0, PT, R0, 0x1, PT ;  /* 0x000000010000780c */ /* 0x008fda0003f05270 */
[----:B------:R-:W-:Y:S05]  /*07a0*/  @P0 BRA `(.L_x_11) ;  /* 0x00000000004c0947 */ /* 0x000fea0003800000 */
[----:B------:R-:W-:Y:S01]  /*07b0*/  UMOV UR7, 0x400 ;  /* 0x0000040000077882 */ /* 0x000fe20000000000 */
[----:B------:R-:W-:Y:S01]  /*07c0*/  UMOV UR5, 0x20 ;  /* 0x0000002000057882 */ /* 0x000fe20000000000 */
[----:B------:R-:W-:Y:S01]  /*07d0*/  UMOV UR4, 0x80 ;  /* 0x0000008000047882 */ /* 0x000fe20000000000 */
[----:B------:R-:W-:Y:S02]  /*07e0*/  ULEA UR7, UR37, UR7, 0x18 ;  /* 0x0000000725077291 */ /* 0x000fe4000f8ec0ff */
[----:B------:R-:W-:-:S04]  /*07f0*/  UIADD3 UR12, UPT, UPT, -UR5, 0x100000, URZ ;  /* 0x00100000050c7890 */ /* 0x000fc8000fffe1ff */
[----:B------:R-:W-:Y:S02]  /*0800*/  USHF.L.U32 UR13, UR12, 0xb, URZ ;  /* 0x0000000b0c0d7899 */ /* 0x000fe400080006ff */
[----:B------:R-:W-:Y:S02]  /*0810*/  USHF.L.U32 UR12, UR12, 0x1, URZ ;  /* 0x000000010c0c7899 */ /* 0x000fe400080006ff */
[----:B------:R-:W-:-:S04]  /*0820*/  UIADD3 UR4, UPT, UPT, -UR4, 0x100000, URZ ;  /* 0x0010000004047890 */ /* 0x000fc8000fffe1ff */
[----:B------:R-:W-:Y:S02]  /*0830*/  USHF.L.U32 UR5, UR4, 0xb, URZ ;  /* 0x0000000b04057899 */ /* 0x000fe400080006ff */
[----:B------:R-:W-:Y:S01]  /*0840*/  USHF.L.U32 UR4, UR4, 0x1, URZ ;  /* 0x0000000104047899 */ /* 0x000fe200080006ff */
[----:B------:R-:W-:Y:S01]  /*0850*/  ELECT P0, URZ, PT ;  /* 0x0000000000ff782f */ /* 0x000fe20003800000 */
[----:B------:R-:W3:Y:S02]  /*0860*/  FENCE.VIEW.ASYNC.S ;  /* 0x00000000000073c6 */ /* 0x000ee40000000000 */
[----:B---3--:R3:W1:Y:S08]  /*0870*/  SYNCS.EXCH.64 URZ, [UR7+0xa0], UR12 ;  /* 0x0000a00c07ff75b2 */ /* 0x0086700008000100 */
[----:B------:R3:W1:Y:S01]  /*0880*/  SYNCS.EXCH.64 URZ, [UR7+0xb8], UR4 ;  /* 0x0000b80407ff75b2 */ /* 0x0006620008000100 */
[----:B------:R3:W1:Y:S01]  /*0890*/  SYNCS.EXCH.64 URZ, [UR7+0xa8], UR12 ;  /* 0x0000a80c07ff75b2 */ /* 0x0006620008000100 */
[----:B------:R3:W1:Y:S01]  /*08a0*/  SYNCS.EXCH.64 URZ, [UR7+0xc0], UR4 ;  /* 0x0000c00407ff75b2 */ /* 0x0006620008000100 */
[----:B------:R3:W1:Y:S01]  /*08b0*/  SYNCS.EXCH.64 URZ, [UR7+0xb0], UR12 ;  /* 0x0000b00c07ff75b2 */ /* 0x0006620008000100 */
[----:B------:R3:W1:Y:S01]  /*08c0*/  SYNCS.EXCH.64 URZ, [UR7+0xc8], UR4 ;  /* 0x0000c80407ff75b2 */ /* 0x0006620008000100 */
[----:B------:R-:W-:Y:S01]  /*08d0*/  NOP ;  /* 0x0000000000007918 */ /* 0x000fe20000000000 */
.L_x_11:
[----:B------:R-:W2:Y:S01]  /*08e0*/  SHFL.IDX PT, R0, R96, RZ, 0x1f ;  /* 0x00001fff60007589 */ /* 0x000ea200000e0000 */
[----:B------:R-:W-:Y:S01]  /*08f0*/  NOP ;  /* 0x0000000000007918 */ /* 0x000fe20000000000 */
[----:B--2---:R-:W-:-:S13]  /*0900*/  ISETP.NE.AND P0, PT, R0, 0x3, PT ;  /* 0x000000030000780c */ /* 0x004fda0003f05270 */
[----:B------:R-:W-:Y:S05]  /*0910*/  @P0 BRA `(.L_x_12) ;  /* 0x00000000002c0947 */ /* 0x000fea0003800000 */
[----:B---3--:R-:W-:Y:S01]  /*0920*/  UMOV UR5, 0x400 ;  /* 0x0000040000057882 */ /* 0x008fe20000000000 */
[----:B------:R-:W-:Y:S01]  /*0930*/  UMOV UR4, 0x20 ;  /* 0x0000002000047882 */ /* 0x000fe20000000000 */
[----:B------:R-:W-:Y:S02]  /*0940*/  ULEA UR5, UR37, UR5, 0x18 ;  /* 0x0000000525057291 */ /* 0x000fe4000f8ec0ff */
[----:B------:R-:W-:-:S04]  /*0950*/  UIADD3 UR12, UPT, UPT, -UR4, 0x100000, URZ ;  /* 0x00100000040c7890 */ /* 0x000fc8000fffe1ff */
[----:B------:R-:W-:Y:S02]  /*0960*/  USHF.L.U32 UR13, UR12, 0xb, URZ ;  /* 0x0000000b0c0d7899 */ /* 0x000fe400080006ff */
[----:B------:R-:W-:Y:S01]  /*0970*/  USHF.L.U32 UR12, UR12, 0x1, URZ ;  /* 0x000000010c0c7899 */ /* 0x000fe200080006ff */
[----:B------:R-:W-:Y:S01]  /*0980*/  ELECT P0, URZ, PT ;  /* 0x0000000000ff782f */ /* 0x000fe20003800000 */
[----:B------:R-:W2:Y:S10]  /*0990*/  FENCE.VIEW.ASYNC.S ;  /* 0x00000000000073c6 */ /* 0x000eb40000000000 */
[----:B--2---:R2:W3:Y:S01]  /*09a0*/  SYNCS.EXCH.64 URZ, [UR5+0xd0], UR12 ;  /* 0x0000d00c05ff75b2 */ /* 0x0044e20008000100 */
[----:B------:R2:W1:Y:S01]  /*09b0*/  SYNCS.EXCH.64 URZ, [UR5+0xd8], UR12 ;  /* 0x0000d80c05ff75b2 */ /* 0x0004620008000100 */
[----:B------:R-:W-:Y:S01]  /*09c0*/  NOP ;  /* 0x0000000000007918 */ /* 0x000fe20000000000 */
.L_x_12:
[----:B------:R-:W4:Y:S01]  /*09d0*/  SHFL.IDX PT, R0, R96, RZ, 0x1f ;  /* 0x00001fff60007589 */ /* 0x000f2200000e0000 */
[----:B------:R-:W-:Y:S01]  /*09e0*/  NOP ;  /* 0x0000000000007918 */ /* 0x000fe20000000000 */
[----:B----4-:R-:W-:-:S13]  /*09f0*/  ISETP.NE.AND P0, PT, R0, 0x4, PT ;  /* 0x000000040000780c */ /* 0x010fda0003f05270 */
[----:B------:R-:W-:Y:S05]  /*0a00*/  @P0 BRA `(.L_x_13) ;  /* 0x0000000000480947 */ /* 0x000fea0003800000 */
[----:B---3--:R-:W-:Y:S01]  /*0a10*/  UMOV UR7, 0x1e0 ;  /* 0x000001e000077882 */ /* 0x008fe20000000000 */
[----:B--2---:R-:W-:Y:S01]  /*0a20*/  UMOV UR5, 0x400 ;  /* 0x0000040000057882 */ /* 0x004fe20000000000 */
[----:B------:R-:W-:Y:S01]  /*0a30*/  USEL UR7, UR7, 0x1a0, UP5 ;  /* 0x000001a007077887 */ /* 0x000fe2000a800000 */
        /* <DEDUP_REMOVED lines=9> */
[----:B------:R-:W2:Y:S02]  /*0ad0*/  FENCE.VIEW.ASYNC.S ;  /* 0x00000000000073c6 */ /* 0x000ea40000000000 */
[----:B--2---:R4:W2:Y:S08]  /*0ae0*/  SYNCS.EXCH.64 URZ, [UR5+0xe0], UR12 ;  /* 0x0000e00c05ff75b2 */ /* 0x0048b00008000100 */
[----:B------:R4:W3:Y:S01]  /*0af0*/  SYNCS.EXCH.64 URZ, [UR5+0xf0], UR14 ;  /* 0x0000f00e05ff75b2 */ /* 0x0008e20008000100 */
[----:B------:R4:W1:Y:S01]  /*0b00*/  SYNCS.EXCH.64 URZ, [UR5+0xe8], UR12 ;  /* 0x0000e80c05ff75b2 */ /* 0x0008620008000100 */
[----:B------:R4:W1:Y:S02]  /*0b10*/  SYNCS.EXCH.64 URZ, [UR5+0xf8], UR14 ;  /* 0x0000f80e05ff75b2 */ /* 0x0008640008000100 */
[----:B----4-:R-:W-:Y:S01]  /*0b20*/  NOP ;  /* 0x0000000000007918 */ /* 0x010fe20000000000 */
.L_x_13:
[----:B------:R-:W4:Y:S01]  /*0b30*/  SHFL.IDX PT, R0, R96, RZ, 0x1f ;  /* 0x00001fff60007589 */ /* 0x000f2200000e0000 */
[----:B------:R-:W-:Y:S01]  /*0b40*/  NOP ;  /* 0x0000000000007918 */ /* 0x000fe20000000000 */
[----:B----4-:R-:W-:-:S13]  /*0b50*/  ISETP.NE.AND P0, PT, R0, 0x5, PT ;  /* 0x000000050000780c */ /* 0x010fda0003f05270 */
[----:B------:R-:W-:Y:S05]  /*0b60*/  @P0 BRA `(.L_x_14) ;  /* 0x0000000000540947 */ /* 0x000fea0003800000 */
[----:B---3--:R-:W-:Y:S01]  /*0b70*/  UMOV UR7, 0x400 ;  /* 0x0000040000077882 */ /* 0x008fe20000000000 */
[----:B--2---:R-:W-:Y:S01]  /*0b80*/  UMOV UR5, 0x1 ;  /* 0x0000000100057882 */ /* 0x004fe20000000000 */
        /* <DEDUP_REMOVED lines=13> */
[----:B------:R4:W1:Y:S01]  /*0c60*/  SYNCS.EXCH.64 URZ, [UR7+0x128], UR4 ;  /* 0x0001280407ff75b2 */ /* 0x0008620008000100 */
[----:B------:R4:W1:Y:S01]  /*0c70*/  SYNCS.EXCH.64 URZ, [UR7+0x110], UR12 ;  /* 0x0001100c07ff75b2 */ /* 0x0008620008000100 */
[----:B------:R4:W1:Y:S01]  /*0c80*/  SYNCS.EXCH.64 URZ, [UR7+0x130], UR4 ;  /* 0x0001300407ff75b2 */ /* 0x0008620008000100 */
[----:B------:R4:W1:Y:S01]  /*0c90*/  SYNCS.EXCH.64 URZ, [UR7+0x118], UR12 ;  /* 0x0001180c07ff75b2 */ /* 0x0008620008000100 */
[----:B------:R4:W1:Y:S02]  /*0ca0*/  SYNCS.EXCH.64 URZ, [UR7+0x138], UR4 ;  /* 0x0001380407ff75b2 */ /* 0x0008640008000100 */
[----:B----4-:R-:W-:Y:S01]  /*0cb0*/  NOP ;  /* 0x0000000000007918 */ /* 0x010fe20000000000 */
.L_x_14:
[----:B------:R-:W4:Y:S01]  /*0cc0*/  SHFL.IDX PT, R0, R96, RZ, 0x1f ;  /* 0x00001fff60007589 */ /* 0x000f2200000e0000 */
[----:B------:R-:W-:Y:S01]  /*0cd0*/  ISETP.NE.OR P1, PT, RZ, UR10, !P1 ;  /* 0x0000000aff007c0c */ /* 0x000fe2000cf25670 */
[----:B------:R-:W-:Y:S01]  /*0ce0*/  NOP ;  /* 0x0000000000007918 */ /* 0x000fe20000000000 */
[----:B----4-:R-:W-:-:S13]  /*0cf0*/  ISETP.NE.AND P0, PT, R0, 0x3, PT ;  /* 0x000000030000780c */ /* 0x010fda0003f05270 */
[----:B------:R-:W-:Y:S05]  /*0d00*/  @P0 BRA `(.L_x_15) ;  /* 0x0000000000340947 */ /* 0x000fea0003800000 */
[----:B--23--:R-:W-:Y:S01]  /*0d10*/  UMOV UR5, 0x400 ;  /* 0x0000040000057882 */ /* 0x00cfe20000000000 */
[----:B------:R-:W-:Y:S01]  /*0d20*/  UMOV UR4, 0x20 ;  /* 0x0000002000047882 */ /* 0x000fe20000000000 */
[----:B------:R-:W-:Y:S02]  /*0d30*/  ULEA UR5, UR37, UR5, 0x18 ;  /* 0x0000000525057291 */ /* 0x000fe4000f8ec0ff */
[----:B------:R-:W-:-:S04]  /*0d40*/  UIADD3 UR12, UPT, UPT, -UR4, 0x100000, URZ ;  /* 0x00100000040c7890 */ /* 0x000fc8000fffe1ff */
[----:B------:R-:W-:Y:S02]  /*0d50*/  USHF.L.U32 UR13, UR12, 0xb, URZ ;  /* 0x0000000b0c0d7899 */ /* 0x000fe400080006ff */
[----:B------:R-:W-:Y:S01]  /*0d60*/  USHF.L.U32 UR12, UR12, 0x1, URZ ;  /* 0x000000010c0c7899 */ /* 0x000fe200080006ff */
[----:B------:R-:W-:Y:S01]  /*0d70*/  ELECT P0, URZ, PT ;  /* 0x0000000000ff782f */ /* 0x000fe20003800000 */
[----:B------:R-:W2:Y:S10]  /*0d80*/  FENCE.VIEW.ASYNC.S ;  /* 0x00000000000073c6 */ /* 0x000eb40000000000 */
[----:B--2---:R4:W2:Y:S01]  /*0d90*/  SYNCS.EXCH.64 URZ, [UR5+0x140], UR12 ;  /* 0x0001400c05ff75b2 */ /* 0x0048a20008000100 */
[----:B------:R4:W3:Y:S01]  /*0da0*/  SYNCS.EXCH.64 URZ, [UR5+0x150], UR12 ;  /* 0x0001500c05ff75b2 */ /* 0x0008e20008000100 */
[----:B------:R4:W1:Y:S01]  /*0db0*/  SYNCS.EXCH.64 URZ, [UR5+0x148], UR12 ;  /* 0x0001480c05ff75b2 */ /* 0x0008620008000100 */
[----:B------:R4:W1:Y:S02]  /*0dc0*/  SYNCS.EXCH.64 URZ, [UR5+0x158], UR12 ;  /* 0x0001580c05ff75b2 */ /* 0x0008640008000100 */
[----:B----4-:R-:W-:Y:S01]  /*0dd0*/  NOP ;  /* 0x0000000000007918 */ /* 0x010fe20000000000 */
.L_x_15:
[----:B------:R-:W-:Y:S01]  /*0de0*/  VOTEU.ALL UP1, P1 ;  /* 0x0000000000ff7886 */ /* 0x000fe20000820000 */
[----:B--23--:R-:W2:Y:S01]  /*0df0*/  LDCU UR5, c[0x0][0x36c] ;  /* 0x00006d80ff0577ac */ /* 0x00cea20008000800 */
[----:B------:R-:W-:Y:S01]  /*0e00*/  NOP ;  /* 0x0000000000007918 */ /* 0x000fe20000000000 */
[----:B------:R-:W-:Y:S01]  /*0e10*/  LOP3.LUT R10, R105, 0x1f, RZ, 0xc0, !PT ;  /* 0x0000001f690a7812 */ /* 0x000fe200078ec0ff */
[----:B------:R-:W-:Y:S01]  /*0e20*/  UMOV UR12, 0x20 ;  /* 0x00000020000c7882 */ /* 0x000fe20000000000 */
[----:B------:R-:W-:Y:S01]  /*0e30*/  @!UP1 UMOV UR4, 0x400 ;  /* 0x0000040000049882 */ /* 0x000fe20000000000 */
[----:B------:R-:W-:-:S04]  /*0e40*/  @!UP1 UIADD3 UR12, UPT, UPT, -UR12, 0x100000, URZ ;  /* 0x001000000c0c9890 */ /* 0x000fc8000fffe1ff */
[----:B------:R-:W-:Y:S02]  /*0e50*/  @!UP1 USHF.L.U32 UR13, UR12, 0xb, URZ ;  /* 0x0000000b0c0d9899 */ /* 0x000fe400080006ff */
[----:B------:R-:W-:Y:S02]  /*0e60*/  @!UP1 USHF.L.U32 UR12, UR12, 0x1, URZ ;  /* 0x000000010c0c9899 */ /* 0x000fe400080006ff */
[----:B------:R-:W-:Y:S01]  /*0e70*/  @!UP1 ULEA UR4, UR37, UR4, 0x18 ;  /* 0x0000000425049291 */ /* 0x000fe2000f8ec0ff */
[----:B------:R-:W-:Y:S01]  /*0e80*/  VOTEU.ALL UP1, P1 ;  /* 0x0000000000ff7886 */ /* 0x000fe20000820000 */
[----:B------:R-:W-:Y:S01]  /*0e90*/  UISETP.NE.AND UP4, UPT, UR10, URZ, UPT ;  /* 0x000000ff0a00728c */ /* 0x000fe2000bf85270 */
[----:B------:R-:W3:Y:S09]  /*0ea0*/  FENCE.VIEW.ASYNC.S ;  /* 0x00000000000073c6 */ /* 0x000ef20000000000 */
[----:B---3--:R3:W4:Y:S01]  /*0eb0*/  @!UP1 SYNCS.EXCH.64 URZ, [UR4+0x160], UR12 ;  /* 0x0001600c04ff95b2 */ /* 0x0087220008000100 */
[----:B--2---:R-:W-:-:S09]  /*0ec0*/  UISETP.EQ.U32.AND UP1, UPT, UR5, 0x1, UPT ;  /* 0x000000010500788c */ /* 0x004fd2000bf22070 */
[----:B------:R-:W-:Y:S05]  /*0ed0*/  BRA.U !UP1, `(.L_x_16) ;  /* 0x0000000109087547 */ /* 0x000fea000b800000 */
[----:B-1--4-:R-:W-:Y:S01]  /*0ee0*/  UCGABAR_ARV ;  /* 0x00000000000079c7 */ /* 0x012fe20008000000 */
[----:B------:R-:W-:Y:S05]  /*0ef0*/  BRA `(.L_x_17) ;  /* 0x0000000000047947 */ /* 0x000fea0003800000 */
.L_x_16:
[----:B-1--4-:R-:W-:Y:S01]  /*0f00*/  NOP ;  /* 0x0000000000007918 */ /* 0x012fe20000000000 */
.L_x_17:
[----:B------:R-:W1:Y:S01]  /*0f10*/  S2R R15, SR_CTAID.Y ;  /* 0x00000000000f7919 */ /* 0x000e620000002600 */
[----:B------:R-:W-:-:S05]  /*0f20*/  CS2R.32 R91, SR_CgaSize ;  /* 0x00000000005b7805 */ /* 0x000fca0000008a00 */
[----:B------:R-:W-:-:S05]  /*0f30*/  IMAD R91, R91, -0xa0, RZ ;  /* 0xffffff605b5b7824 */ /* 0x000fca00078e02ff */
[----:B---3--:R-:W-:-:S14]  /*0f40*/  R2UR UR4, R91 ;  /* 0x000000005b0472ca */ /* 0x008fdc00000e0000 */
[----:B------:R-:W2:Y:S01]  /*0f50*/  LDCU UR4, c[0x0][UR4+0x2b4] ;  /* 0x00005680040477ac */ /* 0x000ea20008000800 */
[----:B------:R-:W-:-:S05]  /*0f60*/  CS2R.32 R0, SR_CgaSize ;  /* 0x0000000000007805 */ /* 0x000fca0000008a00 */
[----:B------:R-:W-:-:S06]  /*0f70*/  IMAD R0, R0, -0xa0, RZ ;  /* 0xffffff6000007824 */ /* 0x000fcc00078e02ff */
[----:B------:R-:W3:Y:S01]  /*0f80*/  LDC R0, c[0x0][R0+0x2a4] ;  /* 0x0000a90000007b82 */ /* 0x000ee20000000800 */
[----:B------:R-:W-:Y:S01]  /*0f90*/  PRMT R8, RZ, 0x7610, R8 ;  /* 0x00007610ff087816 */ /* 0x000fe20000000008 */
[----:B------:R-:W4:Y:S01]  /*0fa0*/  S2R R9, SR_CTAID.X ;  /* 0x0000000000097919 */ /* 0x000f220000002500 */
[----:B------:R-:W-:-:S05]  /*0fb0*/  CS2R.32 R91, SR_CgaSize ;  /* 0x00000000005b7805 */ /* 0x000fca0000008a00 */
[----:B------:R-:W-:-:S05]  /*0fc0*/  IMAD R91, R91, -0xa0, RZ ;  /* 0xffffff605b5b7824 */ /* 0x000fca00078e02ff */
[----:B------:R-:W-:-:S14]  /*0fd0*/  R2UR UR5, R91 ;  /* 0x000000005b0572ca */ /* 0x000fdc00000e0000 */
[----:B------:R-:W3:Y:S01]  /*0fe0*/  LDCU UR5, c[0x0][UR5+0x2b0] ;  /* 0x00005600050577ac */ /* 0x000ee20008000800 */
[----:B------:R-:W-:Y:S01]  /*0ff0*/  UISETP.NE.AND UP2, UPT, UR10, 0x2, UPT ;  /* 0x000000020a00788c */ /* 0x000fe2000bf45270 */
[----:B------:R-:W2:Y:S01]  /*1000*/  LDC R11, c[0x0][0xb24] ;  /* 0x0002c900ff0b7b82 */ /* 0x000ea20000000800 */
[----:B------:R-:W-:-:S05]  /*1010*/  CS2R.32 R2, SR_CgaSize ;  /* 0x0000000000027805 */ /* 0x000fca0000008a00 */
[----:B------:R-:W-:-:S06]  /*1020*/  IMAD R2, R2, -0xa0, RZ ;  /* 0xffffff6002027824 */ /* 0x000fcc00078e02ff */
[----:B------:R-:W3:Y:S08]  /*1030*/  LDC R2, c[0x0][R2+0x2a0] ;  /* 0x0000a80002027b82 */ /* 0x000ef00000000800 */
[----:B------:R-:W3:Y:S01]  /*1040*/  LDC R37, c[0x0][0xb24] ;  /* 0x0002c900ff257b82 */ /* 0x000ee20000000800 */
[----:B-1----:R-:W-:-:S07]  /*1050*/  I2FP.F32.U32 R90, R15 ;  /* 0x0000000f005a7245 */ /* 0x002fce0000201000 */
[----:B------:R-:W1:Y:S01]  /*1060*/  S2UR UR36, SR_CTAID.Z ;  /* 0x00000000002479c3 */ /* 0x000e620000002700 */
[----:B--2---:R-:W-:Y:S01]  /*1070*/  ISETP.GE.AND P0, PT, R11, 0x1, PT ;  /* 0x000000010b00780c */ /* 0x004fe20003f06270 */
[----:B----4-:R-:W-:Y:S01]  /*1080*/  IMAD.MOV.U32 R14, RZ, RZ, R9 ;  /* 0x000000ffff0e7224 */ /* 0x010fe200078e0009 */
[----:B------:R-:W-:Y:S01]  /*1090*/  I2FP.F32.U32 R91, R9 ;  /* 0x00000009005b7245 */ /* 0x000fe20000201000 */
[----:B------:R-:W-:Y:S01]  /*10a0*/  FMUL R90, R90, UR4 ;  /* 0x000000045a5a7c20 */ /* 0x000fe20008400000 */
[----:B------:R-:W2:Y:S03]  /*10b0*/  LDCU UR4, c[0x0][0xb30] ;  /* 0x00016600ff0477ac */ /* 0x000ea60008000800 */
[----:B---3--:R-:W-:Y:S02]  /*10c0*/  FMUL R91, R91, UR5 ;  /* 0x000000055b5b7c20 */ /* 0x008fe40008400000 */
[----:B------:R-:W3:Y:S08]  /*10d0*/  F2I.U32.TRUNC.NTZ R90, R90 ;  /* 0x0000005a005a7305 */ /* 0x000ef0000020f000 */
[----:B------:R-:W4:Y:S01]  /*10e0*/  F2I.U32.TRUNC.NTZ R91, R91 ;  /* 0x0000005b005b7305 */ /* 0x000f22000020f000 */
[----:B--2---:R-:W-:Y:S01]  /*10f0*/  UISETP.NE.AND UP3, UPT, UR4, 0x1, UPT ;  /* 0x000000010400788c */ /* 0x004fe2000bf65270 */
[----:B---3--:R-:W-:-:S05]  /*1100*/  IADD3 R90, PT, PT, -R90, RZ, RZ ;  /* 0x000000ff5a5a7210 */ /* 0x008fca0007ffe1ff */
[----:B------:R-:W-:Y:S01]  /*1110*/  IMAD R90, R0, R90, R15 ;  /* 0x0000005a005a7224 */ /* 0x000fe200078e020f */
[----:B------:R-:W-:Y:S01]  /*1120*/  PRMT R0, RZ, 0x7610, R0 ;  /* 0x00007610ff007816 */ /* 0x000fe20000000000 */
[----:B----4-:R-:W-:-:S04]  /*1130*/  IMAD.MOV R91, RZ, RZ, -R91 ;  /* 0x000000ffff5b7224 */ /* 0x010fc800078e0a5b */
[----:B------:R-:W-:Y:S01]  /*1140*/  IMAD R91, R2, R91, R9 ;  /* 0x0000005b025b7224 */ /* 0x000fe200078e0209 */
[----:B-1----:R-:W-:Y:S06]  /*1150*/  BRA.U UP4, `(.L_x_18) ;  /* 0x0000000104247547 */ /* 0x002fec000b800000 */
[----:B------:R-:W-:Y:S01]  /*1160*/  ISETP.NE.AND P1, PT, R90, RZ, PT ;  /* 0x000000ff5a00720c */ /* 0x000fe20003f25270 */
[----:B------:R-:W-:Y:S01]  /*1170*/  IMAD.MOV.U32 R0, RZ, RZ, 0x3 ;  /* 0x00000003ff007424 */ /* 0x000fe200078e00ff */
[C---:B------:R-:W-:Y:S02]  /*1180*/  LOP3.LUT R2, R91.reuse, 0xfffffffe, RZ, 0xc0, !PT ;  /* 0xfffffffe5b027812 */ /* 0x040fe400078ec0ff */
[----:B------:R-:W-:Y:S02]  /*1190*/  ISETP.LT.U32.OR P1, PT, R91, 0x2, !P1 ;  /* 0x000000025b00780c */ /* 0x000fe40004f21470 */
[----:B------:R-:W-:Y:S02]  /*11a0*/  SHF.L.U32 R0, R0, R2, RZ ;  /* 0x0000000200007219 */ /* 0x000fe400000006ff */
[----:B------:R-:W-:Y:S02]  /*11b0*/  SEL R4, RZ, 0x1, !P1 ;  /* 0x00000001ff047807 */ /* 0x000fe40004800000 */
[----:B------:R-:W-:-:S05]  /*11c0*/  SEL R3, RZ, 0x2, !P1 ;  /* 0x00000002ff037807 */ /* 0x000fca0004800000 */
[----:B------:R-:W-:-:S05]  /*11d0*/  IMAD.IADD R3, R4, 0x1, R3 ;  /* 0x0000000104037824 */ /* 0x000fca00078e0203 */
[----:B------:R-:W-:Y:S02]  /*11e0*/  PRMT R8, R3, 0x7610, R8 ;  /* 0x0000761003087816 */ /* 0x000fe40000000008 */
.L_x_18:
[----:B------:R-:W-:Y:S05]  /*11f0*/  @!P0 BRA `(.L_x_19) ;  /* 0x0000000000b88947 */ /* 0x000fea0003800000 */
[----:B------:R-:W1:Y:S01]  /*1200*/  LDC.64 R4, c[0x0][0xb18] ;  /* 0x0002c600ff047b82 */ /* 0x000e620000000a00 */
[----:B------:R-:W-:-:S07]  /*1210*/  ISETP.NE.AND P0, PT, R11, 0x1, PT ;  /* 0x000000010b00780c */ /* 0x000fce0003f05270 */
[----:B------:R-:W2:Y:S08]  /*1220*/  LDC R14, c[0x0][0xb0c] ;  /* 0x0002c300ff0e7b82 */ /* 0x000eb00000000800 */
[----:B------:R-:W3:Y:S08]  /*1230*/  LDC R16, c[0x0][0x370] ;  /* 0x0000dc00ff107b82 */ /* 0x000ef00000000800 */
[----:B------:R-:W4:Y:S01]  /*1240*/  LDC R13, c[0x0][0x374] ;  /* 0x0000dd00ff0d7b82 */ /* 0x000f220000000800 */
[----:B-1----:R-:W-:-:S07]  /*1250*/  ISETP.NE.AND P1, PT, R4, 0x1, PT ;  /* 0x000000010400780c */ /* 0x002fce0003f25270 */
[----:B------:R-:W3:Y:S01]  /*1260*/  LDC.64 R6, c[0x0][0xb10] ;  /* 0x0002c400ff067b82 */ /* 0x000ee20000000a00 */
[----:B--2---:R-:W-:-:S07]  /*1270*/  ISETP.NE.AND P2, PT, R14, 0x1, PT ;  /* 0x000000010e00780c */ /* 0x004fce0003f45270 */
[----:B------:R-:W1:Y:S08]  /*1280*/  LDC R12, c[0x0][0xb20] ;  /* 0x0002c800ff0c7b82 */ /* 0x000e700000000800 */
[----:B------:R-:W2:Y:S01]  /*1290*/  LDC.64 R2, c[0x0][0xb28] ;  /* 0x0002ca00ff027b82 */ /* 0x000ea20000000a00 */
[----:B----4-:R-:W-:-:S04]  /*12a0*/  IMAD.HI.U32 R17, R13, R5, RZ ;  /* 0x000000050d117227 */ /* 0x010fc800078e00ff */
[----:B------:R-:W-:-:S04]  /*12b0*/  IMAD.HI.U32 R5, R15, R5, RZ ;  /* 0x000000050f057227 */ /* 0x000fc800078e00ff */
[----:B---3--:R-:W-:-:S05]  /*12c0*/  IMAD.HI.U32 R18, R16, R6, RZ ;  /* 0x0000000610127227 */ /* 0x008fca00078e00ff */
[-C--:B------:R-:W-:Y:S01]  /*12d0*/  @P2 SHF.R.U32.HI R16, RZ, R7.reuse, R18 ;  /* 0x00000007ff102219 */ /* 0x080fe20000011612 */
[----:B------:R-:W-:Y:S01]  /*12e0*/  IMAD.HI.U32 R18, R9, R6, RZ ;  /* 0x0000000609127227 */ /* 0x000fe200078e00ff */
[-C--:B-1----:R-:W-:Y:S02]  /*12f0*/  @P1 SHF.R.U32.HI R13, RZ, R12.reuse, R17 ;  /* 0x0000000cff0d1219 */ /* 0x082fe40000011611 */
[----:B------:R-:W-:Y:S02]  /*1300*/  SHF.R.U32.HI R5, RZ, R12, R5 ;  /* 0x0000000cff057219 */ /* 0x000fe40000011605 */
[----:B------:R-:W-:Y:S02]  /*1310*/  SHF.R.U32.HI R18, RZ, R7, R18 ;  /* 0x00000007ff127219 */ /* 0x000fe40000011612 */
[----:B------:R-:W-:Y:S01]  /*1320*/  SEL R5, R15, R5, !P1 ;  /* 0x000000050f057207 */ /* 0x000fe20004800000 */
[----:B--2---:R-:W-:Y:S01]  /*1330*/  IMAD.HI.U32 R17, R13, R2, RZ ;  /* 0x000000020d117227 */ /* 0x004fe200078e00ff */
[----:B------:R-:W-:-:S03]  /*1340*/  SEL R18, R9, R18, !P2 ;  /* 0x0000001209127207 */ /* 0x000fc60005000000 */
[----:B------:R-:W-:Y:S01]  /*1350*/  IMAD.HI.U32 R6, R16, R2, RZ ;  /* 0x0000000210067227 */ /* 0x000fe200078e00ff */
[----:B------:R-:W-:-:S04]  /*1360*/  @P0 SHF.R.U32.HI R13, RZ, R3, R17 ;  /* 0x00000003ff0d0219 */ /* 0x000fc80000011611 */
[----:B------:R-:W-:Y:S01]  /*1370*/  @P0 SHF.R.U32.HI R16, RZ, R3, R6 ;  /* 0x00000003ff100219 */ /* 0x000fe20000011606 */
[----:B------:R-:W-:-:S04]  /*1380*/  IMAD R13, R13, R11, RZ ;  /* 0x0000000b0d0d7224 */ /* 0x000fc800078e02ff */
[----:B------:R-:W-:Y:S01]  /*1390*/  IMAD R6, R16, R11, RZ ;  /* 0x0000000b10067224 */ /* 0x000fe200078e02ff */
[----:B------:R-:W-:-:S04]  /*13a0*/  ISETP.GE.AND P1, PT, R5, R13, PT ;  /* 0x0000000d0500720c */ /* 0x000fc80003f26270 */
[----:B------:R-:W-:Y:S01]  /*13b0*/  ISETP.GE.OR P1, PT, R18, R6, P1 ;  /* 0x000000061200720c */ /* 0x000fe20000f26670 */
[----:B------:R-:W-:-:S05]  /*13c0*/  IMAD.HI.U32 R6, R5, R2, RZ ;  /* 0x0000000205067227 */ /* 0x000fca00078e00ff */
[----:B------:R-:W-:-:S04]  /*13d0*/  SHF.R.U32.HI R6, RZ, R3, R6 ;  /* 0x00000003ff067219 */ /* 0x000fc80000011606 */
[----:B------:R-:W-:-:S03]  /*13e0*/  SEL R6, R5, R6, !P0 ;  /* 0x0000000605067207 */ /* 0x000fc60004000000 */
[----:B------:R-:W-:Y:S01]  /*13f0*/  @!P1 IMAD.HI.U32 R7, R18, R2, RZ ;  /* 0x0000000212079227 */ /* 0x000fe200078e00ff */
[----:B------:R-:W-:-:S04]  /*1400*/  IADD3 R2, PT, PT, -R6, RZ, RZ ;  /* 0x000000ff06027210 */ /* 0x000fc80007ffe1ff */
[----:B------:R-:W-:Y:S01]  /*1410*/  @!P1 SHF.R.U32.HI R3, RZ, R3, R7 ;  /* 0x00000003ff039219 */ /* 0x000fe20000011607 */
[----:B------:R-:W-:Y:S01]  /*1420*/  IMAD R2, R11, R2, R5 ;  /* 0x000000020b027224 */ /* 0x000fe200078e0205 */
[----:B------:R-:W-:Y:S02]  /*1430*/  IADD3 R7, PT, PT, -R5, RZ, RZ ;  /* 0x000000ff05077210 */ /* 0x000fe40007ffe1ff */
[----:B------:R-:W-:-:S03]  /*1440*/  @!P1 SEL R3, R18, R3, !P0 ;  /* 0x0000000312039207 */ /* 0x000fc60004000000 */
[----:B------:R-:W-:Y:S02]  /*1450*/  IMAD R7, R4, R7, R15 ;  /* 0x0000000704077224 */ /* 0x000fe400078e020f */
[--C-:B------:R-:W-:Y:S02]  /*1460*/  @!P1 IMAD.IADD R6, R6, 0x1, -R3.reuse ;  /* 0x0000000106069824 */ /* 0x100fe400078e0a03 */
[----:B------:R-:W-:Y:S01]  /*1470*/  @!P1 IMAD R3, R2, R16, R3 ;  /* 0x0000001002039224 */ /* 0x000fe200078e0203 */
[----:B------:R-:W-:Y:S01]  /*1480*/  IADD3 R2, PT, PT, -R18, RZ, RZ ;  /* 0x000000ff12027210 */ /* 0x000fe20007ffe1ff */
[----:B------:R-:W-:Y:S02]  /*1490*/  @!P1 IMAD R5, R6, R11, R18 ;  /* 0x0000000b06059224 */ /* 0x000fe400078e0212 */
[----:B------:R-:W-:Y:S02]  /*14a0*/  @!P1 IMAD.MOV.U32 R18, RZ, RZ, R3 ;  /* 0x000000ffff129224 */ /* 0x000fe400078e0003 */
[----:B------:R-:W-:-:S02]  /*14b0*/  IMAD R2, R14, R2, R9 ;  /* 0x000000020e027224 */ /* 0x000fc400078e0209 */
[----:B------:R-:W-:Y:S02]  /*14c0*/  IMAD R15, R5, R4, R7 ;  /* 0x00000004050f7224 */ /* 0x000fe400078e0207 */
[----:B------:R-:W-:Y:S02]  /*14d0*/  IMAD R14, R18, R14, R2 ;  /* 0x0000000e120e7224 */ /* 0x000fe400078e0202 */
.L_x_19:
[----:B------:R-:W-:Y:S05]  /*14e0*/  BRA.U UP3, `(.L_x_20) ;  /* 0x0000000103407547 */ /* 0x000fea000b800000 */
[----:B------:R-:W1:Y:S08]  /*14f0*/  LDC.64 R4, c[0x0][0xb10] ;  /* 0x0002c400ff047b82 */ /* 0x000e700000000a00 */
[----:B------:R-:W2:Y:S08]  /*1500*/  LDC.64 R2, c[0x0][0xb18] ;  /* 0x0002c600ff027b82 */ /* 0x000eb00000000a00 */
[----:B------:R-:W3:Y:S08]  /*1510*/  LDC R6, c[0x0][0xb20] ;  /* 0x0002c800ff067b82 */ /* 0x000ef00000000800 */
[----:B------:R-:W4:Y:S01]  /*1520*/  LDC R7, c[0x0][0xb0c] ;  /* 0x0002c300ff077b82 */ /* 0x000f220000000800 */
[----:B-1----:R-:W-:-:S05]  /*1530*/  IMAD.HI.U32 R4, R14, R4, RZ ;  /* 0x000000040e047227 */ /* 0x002fca00078e00ff */
[----:B------:R-:W-:Y:S01]  /*1540*/  SHF.R.U32.HI R4, RZ, R5, R4 ;  /* 0x00000005ff047219 */ /* 0x000fe20000011604 */
[----:B--2---:R-:W-:Y:S01]  /*1550*/  IMAD.HI.U32 R3, R15, R3, RZ ;  /* 0x000000030f037227 */ /* 0x004fe200078e00ff */
[----:B------:R-:W-:-:S04]  /*1560*/  ISETP.NE.AND P0, PT, R2, 0x1, PT ;  /* 0x000000010200780c */ /* 0x000fc80003f05270 */
[----:B---3--:R-:W-:-:S04]  /*1570*/  SHF.R.U32.HI R3, RZ, R6, R3 ;  /* 0x00000006ff037219 */ /* 0x008fc80000011603 */
[----:B------:R-:W-:Y:S02]  /*1580*/  SEL R3, R15, R3, !P0 ;  /* 0x000000030f037207 */ /* 0x000fe40004000000 */
[----:B----4-:R-:W-:-:S04]  /*1590*/  ISETP.NE.AND P1, PT, R7, 0x1, PT ;  /* 0x000000010700780c */ /* 0x010fc80003f25270 */
[----:B------:R-:W-:-:S05]  /*15a0*/  SEL R5, R14, R4, !P1 ;  /* 0x000000040e057207 */ /* 0x000fca0004800000 */
[----:B------:R-:W-:Y:S02]  /*15b0*/  IMAD.IADD R4, R3, 0x1, -R5 ;  /* 0x0000000103047824 */ /* 0x000fe400078e0a05 */
[----:B------:R-:W-:Y:S02]  /*15c0*/  IMAD.IADD R3, R5, 0x1, -R3 ;  /* 0x0000000105037824 */ /* 0x000fe400078e0a03 */
[----:B------:R-:W-:Y:S02]  /*15d0*/  IMAD R14, R4, R7, R14 ;  /* 0x00000007040e7224 */ /* 0x000fe400078e020e */
[----:B------:R-:W-:Y:S02]  /*15e0*/  IMAD R15, R3, R2, R15 ;  /* 0x00000002030f7224 */ /* 0x000fe400078e020f */
.L_x_20:
[----:B------:R-:W-:Y:S05]  /*15f0*/  BRA.U !UP1, `(.L_x_21) ;  /* 0x00000001090c7547 */ /* 0x000fea000b800000 */
[----:B------:R-:W-:Y:S01]  /*1600*/  UCGABAR_WAIT ;  /* 0x0000000000007dc7 */ /* 0x000fe20008000000 */
[----:B------:R-:W-:Y:S01]  /*1610*/  CCTL.IVALL ;  /* 0x00000000ff00798f */ /* 0x000fe20002000000 */
[----:B------:R-:W-:Y:S05]  /*1620*/  BRA `(.L_x_22) ;  /* 0x0000000000047947 */ /* 0x000fea0003800000 */
.L_x_21:
[----:B------:R-:W-:Y:S06]  /*1630*/  BAR.SYNC.DEFER_BLOCKING 0x0 ;  /* 0x0000000000007b1d */ /* 0x000fec0000010000 */
.L_x_22:
[----:B------:R-:W-:Y:S05]  /*1640*/  BRA.U UP2, `(.L_x_23) ;  /* 0x0000001502887547 */ /* 0x000fea000b800000 */
[----:B------:R-:W1:Y:S01]  /*1650*/  LDCU UR7, c[0x0][0x38c] ;  /* 0x00007180ff0777ac */ /* 0x000e620008000800 */
[----:B------:R-:W2:Y:S01]  /*1660*/  LDC R8, c[0x0][0x370] ;  /* 0x0000dc00ff087b82 */ /* 0x000ea20000000800 */
[----:B------:R-:W-:Y:S01]  /*1670*/  PLOP3.LUT P1, PT, PT, PT, UP5, 0x80, 0x8 ;  /* 0x000000000008781c */ /* 0x000fe20003f2f058 */
[C---:B------:R-:W-:Y:S01]  /*1680*/  IMAD.SHL.U32 R18, R9.reuse, 0x40, RZ ;  /* 0x0000004009127824 */ /* 0x040fe200078e00ff */
[----:B------:R-:W-:Y:S01]  /*1690*/  UISETP.NE.AND UP1, UPT, UR10, URZ, UPT ;  /* 0x000000ff0a00728c */ /* 0x000fe2000bf25270 */
[----:B------:R-:W-:Y:S01]  /*16a0*/  ISETP.NE.AND P4, PT, R10, RZ, P5 ;  /* 0x000000ff0a00720c */ /* 0x000fe20002f85270 */
[----:B------:R-:W-:Y:S01]  /*16b0*/  IMAD.MOV.U32 R17, RZ, RZ, 0x1 ;  /* 0x00000001ff117424 */ /* 0x000fe200078e00ff */
[----:B------:R-:W-:Y:S01]  /*16c0*/  LOP3.LUT R19, R9, 0x1, RZ, 0xc0, !PT ;  /* 0x0000000109137812 */ /* 0x000fe200078ec0ff */
[----:B------:R-:W-:Y:S01]  /*16d0*/  IMAD.MOV.U32 R16, RZ, RZ, RZ ;  /* 0x000000ffff107224 */ /* 0x000fe200078e00ff */
[----:B------:R-:W3:Y:S01]  /*16e0*/  LDC R0, c[0x0][0x374] ;  /* 0x0000dd00ff007b82 */ /* 0x000ee20000000800 */
[----:B------:R-:W-:-:S02]  /*16f0*/  PLOP3.LUT P1, PT, P1, PT, PT, 0x8, 0x80 ;  /* 0x000000000080781c */ /* 0x000fc40000f2e170 */
[----:B------:R-:W-:Y:S01]  /*1700*/  CS2R R12, SRZ ;  /* 0x00000000000c7805 */ /* 0x000fe2000001ff00 */
[----:B------:R-:W-:Y:S01]  /*1710*/  IMAD.MOV.U32 R11, RZ, RZ, 0x1 ;  /* 0x00000001ff0b7424 */ /* 0x000fe200078e00ff */
[----:B------:R-:W4:Y:S01]  /*1720*/  LDCU.64 UR22, c[0x0][0x348] ;  /* 0x00006900ff1677ac */ /* 0x000f220008000a00 */
[----:B------:R-:W-:Y:S02]  /*1730*/  USEL UR24, UR6, 0x2, UP1 ;  /* 0x0000000206187887 */ /* 0x000fe40008800000 */
[----:B-1----:R-:W-:Y:S01]  /*1740*/  UIADD3 UR4, UPT, UPT, UR7, 0x3f, URZ ;  /* 0x0000003f07047890 */ /* 0x002fe2000fffe0ff */
[----:B------:R-:W-:-:S03]  /*1750*/  UMOV UR25, URZ ;  /* 0x000000ff00197c82 */ /* 0x000fc60008000000 */
[----:B------:R-:W-:-:S04]  /*1760*/  USHF.R.S32.HI UR14, URZ, 0x1f, UR4 ;  /* 0x0000001fff0e7899 */ /* 0x000fc80008011404 */
[----:B------:R-:W-:Y:S02]  /*1770*/  ULEA.HI UR14, UR14, UR4, URZ, 0x6 ;  /* 0x000000040e0e7291 */ /* 0x000fe4000f8f30ff */
[----:B------:R-:W-:Y:S02]  /*1780*/  UIADD3 UR4, UPT, UPT, UR7, -0x1, URZ ;  /* 0xffffffff07047890 */ /* 0x000fe4000fffe0ff */
[----:B------:R-:W-:Y:S02]  /*1790*/  USHF.R.S32.HI UR14, URZ, 0x6, UR14 ;  /* 0x00000006ff0e7899 */ /* 0x000fe4000801140e */
[----:B------:R-:W-:Y:S02]  /*17a0*/  UISETP.GE.U32.AND UP2, UPT, UR4, -0x7f, UPT ;  /* 0xffffff810400788c */ /* 0x000fe4000bf46070 */
[----:B------:R-:W-:Y:S02]  /*17b0*/  UISETP.LT.U32.AND UP0, UPT, UR14, 0xa, UPT ;  /* 0x0000000a0e00788c */ /* 0x000fe4000bf01070 */
[----:B------:R-:W-:-:S02]  /*17c0*/  UIADD3 UR7, UPT, UPT, UR7, 0x7e, URZ ;  /* 0x0000007e07077890 */ /* 0x000fc4000fffe0ff */
[----:B------:R-:W-:-:S04]  /*17d0*/  USEL UR13, UR14, 0xa, UP0 ;  /* 0x0000000a0e0d7887 */ /* 0x000fc80008000000 */
[----:B------:R-:W-:Y:S02]  /*17e0*/  UIADD3 UR21, UPT, UPT, UR13, -0x1, URZ ;  /* 0xffffffff0d157890 */ /* 0x000fe4000fffe0ff */
[----:B------:R-:W-:Y:S02]  /*17f0*/  @UP2 UIADD3 UR21, UPT, UPT, UR13, URZ, URZ ;  /* 0x000000ff0d152290 */ /* 0x000fe4000fffe0ff */
[----:B------:R-:W-:Y:S02]  /*1800*/  UIADD3 UR26, UPT, UPT, UR14, -UR13, URZ ;  /* 0x8000000d0e1a7290 */ /* 0x000fe4000fffe0ff */
[----:B------:R-:W-:Y:S02]  /*1810*/  UIADD3 UR15, UPT, UPT, UR21, 0x1, URZ ;  /* 0x00000001150f7890 */ /* 0x000fe4000fffe0ff */
[----:B--2-4-:R-:W-:-:S12]  /*1820*/  UIADD3 UR21, UPT, UPT, -UR21, URZ, URZ ;  /* 0x000000ff15157290 */ /* 0x014fd8000fffe1ff */
.L_x_43:
[----:B------:R-:W-:Y:S01]  /*1830*/  UISETP.NE.AND UP0, UPT, UR37, URZ, UPT ;  /* 0x000000ff2500728c */ /* 0x000fe2000bf05270 */
[----:B------:R-:W1:Y:S08]  /*1840*/  S2UR UR37, SR_CgaCtaId ;  /* 0x00000000002579c3 */ /* 0x000e700000008800 */
[----:B------:R-:W-:Y:S05]  /*1850*/  BRA.U UP0, `(.L_x_24) ;  /* 0x0000000100347547 */ /* 0x000fea000b800000 */
[----:B------:R-:W2:Y:S01]  /*1860*/  S2R R2, SR_CgaCtaId ;  /* 0x0000000000027919 */ /* 0x000ea20000008800 */
[----:B------:R-:W-:-:S04]  /*1870*/  MOV R3, 0x400 ;  /* 0x0000040000037802 */ /* 0x000fc80000000f00 */
[----:B--2---:R-:W-:Y:S02]  /*1880*/  LEA R2, R2, R3, 0x18 ;  /* 0x0000000302027211 */ /* 0x004fe400078ec0ff */
[----:B------:R-:W-:-:S03]  /*1890*/  SHF.L.U32 R3, R11, 0x1f, RZ ;  /* 0x0000001f0b037819 */ /* 0x000fc600000006ff */
[----:B------:R-:W-:-:S04]  /*18a0*/  IMAD R2, R12, 0x8, R2 ;  /* 0x000000080c027824 */ /* 0x000fc800078e0202 */
[----:B------:R-:W2:Y:S02]  /*18b0*/  SYNCS.PHASECHK.TRANS64.TRYWAIT P0, [R2+URZ+0x150], R3 ;  /* 0x00015003020075a7 */ /* 0x000ea400080011ff */
[----:B--2---:R-:W-:Y:S05]  /*18c0*/  @!P0 BRA `(.L_x_25) ;  /* 0x00000074001c8947 */ /* 0x004fea0003800000 */
.L_x_147:
[----:B------:R-:W-:Y:S01]  /*18d0*/  VIADD R12, R12, 0x1 ;  /* 0x000000010c0c7836 */ /* 0x000fe20000000000 */
[----:B------:R2:W-:Y:S04]  /*18e0*/  SYNCS.ARRIVE.TRANS64.A1T0 RZ, [R2+URZ+0x140], RZ ;  /* 0x000140ff02ff79a7 */ /* 0x0005e800081000ff */
[----:B------:R-:W-:-:S04]  /*18f0*/  ISETP.NE.AND P0, PT, R12, 0x2, PT ;  /* 0x000000020c00780c */ /* 0x000fc80003f05270 */
[----:B------:R-:W-:Y:S02]  /*1900*/  SEL R12, R12, RZ, P0 ;  /* 0x000000ff0c0c7207 */ /* 0x000fe40000000000 */
[----:B--2---:R-:W-:-:S04]  /*1910*/  SEL R2, RZ, 0x1, P0 ;  /* 0x00000001ff027807 */ /* 0x004fc80000000000 */
[----:B------:R-:W-:-:S07]  /*1920*/  LOP3.LUT R11, R11, R2, RZ, 0x3c, !PT ;  /* 0x000000020b0b7212 */ /* 0x000fce00078e3cff */
.L_x_24:
[----:B------:R-:W-:Y:S01]  /*1930*/  UMOV UR4, 0x400 ;  /* 0x0000040000047882 */ /* 0x000fe20000000000 */
[----:B------:R-:W-:Y:S01]  /*1940*/  SHF.L.U32 R2, R17, 0x1f, RZ ;  /* 0x0000001f11027819 */ /* 0x000fe200000006ff */
[----:B-1----:R-:W-:Y:S01]  /*1950*/  ULEA UR4, UR37, UR4, 0x18 ;  /* 0x0000000425047291 */ /* 0x002fe2000f8ec0ff */
[----:B------:R-:W-:Y:S01]  /*1960*/  IMAD R15, R15, 0x2, R19 ;  /* 0x000000020f0f7824 */ /* 0x000fe200078e0213 */
[----:B------:R-:W-:Y:S01]  /*1970*/  UISETP.GE.U32.AND UP0, UPT, UR7, 0x7f, UPT ;  /* 0x0000007f0700788c */ /* 0x000fe2000bf06070 */
[----:B------:R-:W-:Y:S01]  /*1980*/  R2UR UR35, R18 ;  /* 0x00000000122372ca */ /* 0x000fe200000e0000 */
[----:B------:R-:W-:Y:S02]  /*1990*/  ULEA UR5, UR25, UR4, 0x3 ;  /* 0x0000000419057291 */ /* 0x000fe4000f8e18ff */
[----:B------:R-:W-:Y:S01]  /*19a0*/  R2UR UR11, R15 ;  /* 0x000000000f0b72ca */ /* 0x000fe200000e0000 */
[----:B------:R-:W-:-:S06]  /*19b0*/  UMOV UR27, URZ ;  /* 0x000000ff001b7c82 */ /* 0x000fcc0008000000 */
[----:B------:R1:W2:Y:S06]  /*19c0*/  SYNCS.PHASECHK.TRANS64.TRYWAIT P0, [UR5+0x50], R2 ;  /* 0x00005002ff0075a7 */ /* 0x0002ac0008001105 */
[----:B------:R-:W-:Y:S01]  /*19d0*/  UIMAD UR11, UR11, 0x60, URZ ;  /* 0x000000600b0b78a4 */ /* 0x000fe2000f8e02ff */
[----:B-1----:R-:W-:-:S05]  /*19e0*/  LEA.HI R2, R14, R14, RZ, 0x1 ;  /* 0x0000000e0e027211 */ /* 0x002fca00078f08ff */
[----:B------:R-:W-:-:S05]  /*19f0*/  IMAD.SHL.U32 R2, R2, 0x40, RZ ;  /* 0x0000004002027824 */ /* 0x000fca00078e00ff */
[----:B------:R-:W-:-:S04]  /*1a00*/  LOP3.LUT R2, R2, 0xffffff80, RZ, 0xc0, !PT ;  /* 0xffffff8002027812 */ /* 0x000fc800078ec0ff */
[----:B------:R-:W-:-:S13]  /*1a10*/  R2UR UR5, R2 ;  /* 0x00000000020572ca */ /* 0x000fda00000e0000 */
[----:B------:R-:W-:Y:S01]  /*1a20*/  ULOP3.LUT UR35, UR5, 0x40, UR35, 0xf8, !UPT ;  /* 0x0000004005237892 */ /* 0x000fe2000f8ef823 */
[----:B------:R-:W-:Y:S11]  /*1a30*/  BRA.U !UP0, `(.L_x_26) ;  /* 0x0000000108c07547 */ /* 0x000ff6000b800000 */
[----:B------:R-:W-:Y:S01]  /*1a40*/  UMOV UR16, UR21 ;  /* 0x0000001500107c82 */ /* 0x000fe20008000000 */
[----:B------:R-:W-:Y:S01]  /*1a50*/  UMOV UR6, UR25 ;  /* 0x0000001900067c82 */ /* 0x000fe20008000000 */
[----:B------:R-:W-:-:S05]  /*1a60*/  UMOV UR34, URZ ;  /* 0x000000ff00227c82 */ /* 0x000fca0008000000 */
.L_x_32:
[----:B------:R-:W-:Y:S01]  /*1a70*/  @P5 MOV R3, 0xa000 ;  /* 0x0000a00000035802 */ /* 0x000fe20000000f00 */
[----:B------:R-:W-:Y:S01]  /*1a80*/  ULEA UR33, UR6, UR4, 0x3 ;  /* 0x0000000406217291 */ /* 0x000fe2000f8e18ff */
[----:B-12-4-:R-:W-:Y:S11]  /*1a90*/  @P0 BRA `(.L_x_27) ;  /* 0x00000000000c0947 */ /* 0x016ff60003800000 */
[----:B------:R-:W-:Y:S04]  /*1aa0*/  SHF.L.U32 R4, R17, 0x1f, RZ ;  /* 0x0000001f11047819 */ /* 0x000fe800000006ff */
[----:B------:R-:W1:Y:S02]  /*1ab0*/  SYNCS.PHASECHK.TRANS64.TRYWAIT P0, [UR33+0x50], R4 ;  /* 0x00005004ff0075a7 */ /* 0x000e640008001121 */
[----:B-1----:R-:W-:Y:S05]  /*1ac0*/  @!P0 BRA `(.L_x_28) ;  /* 0x0000007000b08947 */ /* 0x002fea0003800000 */
.L_x_27:
[----:B------:R2:W-:Y:S01]  /*1ad0*/  @P5 SYNCS.ARRIVE.TRANS64 RZ, [UR33], R3 ;  /* 0x00000003ffff59a7 */ /* 0x0005e20008000021 */
[----:B------:R-:W-:Y:S02]  /*1ae0*/  ULOP3.LUT UR5, UR24, 0x2, URZ, 0xfc, !UPT ;  /* 0x0000000218057892 */ /* 0x000fe4000f8efcff */
[----:B------:R-:W-:Y:S02]  /*1af0*/  UIADD3 UR16, UPT, UPT, UR16, 0x1, URZ ;  /* 0x0000000110107890 */ /* 0x000fe4000fffe0ff */
[----:B------:R-:W-:Y:S02]  /*1b00*/  UISETP.NE.AND UP0, UPT, UR5, 0x2, UPT ;  /* 0x000000020500788c */ /* 0x000fe4000bf05270 */
[----:B------:R-:W-:Y:S07]  /*1b10*/  UISETP.NE.AND UP2, UPT, UR16, 0x1, UPT ;  /* 0x000000011000788c */ /* 0x000fee000bf45270 */
[----:B------:R-:W-:Y:S05]  /*1b20*/  BRA.U UP0, `(.L_x_29) ;  /* 0x0000000100047547 */ /* 0x000fea000b800000 */
[----:B------:R-:W-:Y:S05]  /*1b30*/  BPT.TRAP 0x1 ;  /* 0x000000040000795c */ /* 0x000fea0000300000 */
.L_x_29:
[----:B------:R-:W-:Y:S04]  /*1b40*/  BSSY.RECONVERGENT B0, `(.L_x_30) ;  /* 0x0000003000007945 */ /* 0x000fe80003800200 */
[----:B------:R-:W-:Y:S05]  /*1b50*/  @!P4 BRA `(.L_x_31) ;  /* 0x000000000004c947 */ /* 0x000fea0003800000 */
[----:B------:R-:W-:Y:S05]  /*1b60*/  BPT.TRAP 0x1 ;  /* 0x000000040000795c */ /* 0x000fea0000300000 */
.L_x_31:
[----:B------:R-:W-:Y:S05]  /*1b70*/  BSYNC.RECONVERGENT B0 ;  /* 0x0000000000007941 */ /* 0x000fea0003800200 */
.L_x_30:
[----:B------:R-:W-:Y:S02]  /*1b80*/  UIADD3 UR25, UPT, UPT, UR6, 0x1, URZ ;  /* 0x0000000106197890 */ /* 0x000fe4000fffe0ff */
[----:B------:R-:W-:Y:S02]  /*1b90*/  UIADD3 UR18, UP1, UPT, UR22, 0x80, URZ ;  /* 0x0000008016127890 */ /* 0x000fe4000ff3e0ff */
[----:B------:R-:W-:Y:S02]  /*1ba0*/  UISETP.NE.AND UP0, UPT, UR25, 0xa, UPT ;  /* 0x0000000a1900788c */ /* 0x000fe4000bf05270 */
[----:B------:R-:W-:Y:S02]  /*1bb0*/  ULEA UR32, UR6, UR4, 0xd ;  /* 0x0000000406207291 */ /* 0x000fe4000f8e68ff */
[----:B------:R-:W-:Y:S02]  /*1bc0*/  USEL UR9, URZ, 0x1, UP0 ;  /* 0x00000001ff097887 */ /* 0x000fe40008000000 */
[----:B------:R-:W-:Y:S02]  /*1bd0*/  USEL UR25, UR25, URZ, UP0 ;  /* 0x000000ff19197287 */ /* 0x000fe40008000000 */
[----:B------:R-:W-:Y:S02]  /*1be0*/  ULOP3.LUT UR33, UR33, 0xfefffff8, URZ, 0xc0, !UPT ;  /* 0xfefffff821217892 */ /* 0x000fe4000f8ec0ff */
[----:B------:R-:W-:Y:S01]  /*1bf0*/  ULEA UR8, UR25, UR4, 0x3 ;  /* 0x0000000419087291 */ /* 0x000fe2000f8e18ff */
[----:B------:R-:W-:Y:S01]  /*1c00*/  LOP3.LUT R17, R17, UR9, RZ, 0x3c, !PT ;  /* 0x0000000911117c12 */ /* 0x000fe2000f8e3cff */
[----:B------:R-:W-:Y:S02]  /*1c10*/  UIADD3.X UR19, UPT, UPT, URZ, UR23, URZ, UP1, !UPT ;  /* 0x00000017ff137290 */ /* 0x000fe40008ffe4ff */
[----:B------:R-:W-:Y:S01]  /*1c20*/  UIADD3 UR32, UPT, UPT, UR32, 0x6400, URZ ;  /* 0x0000640020207890 */ /* 0x000fe2000fffe0ff */
[----:B-1----:R-:W-:Y:S01]  /*1c30*/  SHF.L.U32 R2, R17, 0x1f, RZ ;  /* 0x0000001f11027819 */ /* 0x002fe200000006ff */
[----:B------:R-:W-:Y:S01]  /*1c40*/  UIMAD UR5, UR6, 0x3000, UR4 ;  /* 0x00003000060578a4 */ /* 0x000fe2000f8e0204 */
[----:B------:R-:W-:Y:S02]  /*1c50*/  UMOV UR30, 0x0 ;  /* 0x00000000001e7882 */ /* 0x000fe40000000000 */
[----:B------:R1:W4:Y:S01]  /*1c60*/  SYNCS.PHASECHK.TRANS64.TRYWAIT P0, [UR8+0x50], R2 ;  /* 0x00005002ff0075a7 */ /* 0x0003220008001108 */
[----:B------:R-:W-:Y:S01]  /*1c70*/  UMOV UR31, 0x10000000 ;  /* 0x10000000001f7882 */ /* 0x000fe20000000000 */
[----:B------:R-:W-:Y:S02]  /*1c80*/  UIADD3 UR28, UP0, UPT, UR22, 0x180, URZ ;  /* 0x00000180161c7890 */ /* 0x000fe4000ff1e0ff */
[----:B------:R2:W-:Y:S01]  /*1c90*/  UTMALDG.3D.2CTA [UR32], [UR18], desc[UR30] ;  /* 0x00001e20120075b4 */ /* 0x0005e20008211000 */
[----:B------:R-:W-:Y:S02]  /*1ca0*/  UIADD3 UR8, UPT, UPT, UR5, 0x1a400, URZ ;  /* 0x0001a40005087890 */ /* 0x000fe4000fffe0ff */
[----:B------:R-:W-:Y:S01]  /*1cb0*/  UIADD3.X UR29, UPT, UPT, URZ, UR23, URZ, UP0, !UPT ;  /* 0x00000017ff1d7290 */ /* 0x000fe200087fe4ff */
[----:B------:R-:W-:Y:S01]  /*1cc0*/  UMOV UR10, UR34 ;  /* 0x00000022000a7c82 */ /* 0x000fe20008000000 */
[----:B------:R-:W-:Y:S01]  /*1cd0*/  UMOV UR12, UR36 ;  /* 0x00000024000c7c82 */ /* 0x000fe20008000000 */
[----:B------:R-:W-:Y:S01]  /*1ce0*/  UMOV UR9, UR33 ;  /* 0x0000002100097c82 */ /* 0x000fe20008000000 */
[----:B------:R-:W-:Y:S01]  /*1cf0*/  UMOV UR27, UR15 ;  /* 0x0000000f001b7c82 */ /* 0x000fe20008000000 */
[----:B------:R-:W-:Y:S04]  /*1d00*/  UMOV UR6, UR25 ;  /* 0x0000001900067c82 */ /* 0x000fe80008000000 */
[----:B------:R1:W-:Y:S01]  /*1d10*/  UTMALDG.3D.2CTA [UR8], [UR28], desc[UR30] ;  /* 0x00001e081c0075b4 */ /* 0x0003e20008211000 */
[----:B--2---:R-:W-:Y:S01]  /*1d20*/  UIADD3 UR34, UPT, UPT, UR34, 0x40, URZ ;  /* 0x0000004022227890 */ /* 0x004fe2000fffe0ff */
[----:B------:R-:W-:Y:S11]  /*1d30*/  BRA.U UP2, `(.L_x_32) ;  /* 0xfffffffd024c7547 */ /* 0x000ff6000b83ffff */
.L_x_26:
[----:B------:R-:W-:Y:S01]  /*1d40*/  ULEA UR5, UR25, UR4, 0x3 ;  /* 0x0000000419057291 */ /* 0x000fe2000f8e18ff */
[----:B-1----:R-:W-:Y:S01]  /*1d50*/  SHF.L.U32 R2, R17, 0x1f, RZ ;  /* 0x0000001f11027819 */ /* 0x002fe200000006ff */
[----:B------:R-:W-:Y:S01]  /*1d60*/  @!P1 SYNCS.ARRIVE.TRANS64.A1T0 RZ, [UR4+0xd8], RZ ;  /* 0x0000d8ffffff99a7 */ /* 0x000fe20008100004 */
[----:B------:R-:W-:-:S06]  /*1d70*/  UISETP.GT.AND UP0, UPT, UR14, UR13, UPT ;  /* 0x0000000d0e00728c */ /* 0x000fcc000bf04270 */
[----:B--2-4-:R1:W2:Y:S03]  /*1d80*/  SYNCS.PHASECHK.TRANS64.TRYWAIT P0, [UR5+0x50], R2 ;  /* 0x00005002ff0075a7 */ /* 0x0142a60008001105 */
[----:B------:R-:W-:Y:S05]  /*1d90*/  BRA.U !UP0, `(.L_x_33) ;  /* 0x0000000108c07547 */ /* 0x000fea000b800000 */
[----:B------:R-:W-:Y:S01]  /*1da0*/  UIADD3 UR28, UPT, UPT, UR26, UR27, URZ ;  /* 0x0000001b1a1c7290 */ /* 0x000fe2000fffe0ff */
[----:B------:R-:W-:-:S11]  /*1db0*/  UMOV UR6, UR25 ;  /* 0x0000001900067c82 */ /* 0x000fd60008000000 */
.L_x_39:
[----:B--2---:R-:W-:Y:S01]  /*1dc0*/  @P5 MOV R3, 0xa000 ;  /* 0x0000a00000035802 */ /* 0x004fe20000000f00 */
[----:B------:R-:W-:Y:S01]  /*1dd0*/  ULEA UR17, UR6, UR4, 0x3 ;  /* 0x0000000406117291 */ /* 0x000fe2000f8e18ff */
[----:B-12---:R-:W-:Y:S11]  /*1de0*/  @P0 BRA `(.L_x_34) ;  /* 0x00000000000c0947 */ /* 0x006ff60003800000 */
[----:B------:R-:W-:Y:S04]  /*1df0*/  SHF.L.U32 R4, R17, 0x1f, RZ ;  /* 0x0000001f11047819 */ /* 0x000fe800000006ff */
[----:B------:R-:W2:Y:S02]  /*1e00*/  SYNCS.PHASECHK.TRANS64.TRYWAIT P0, [UR17+0x50], R4 ;  /* 0x00005004ff0075a7 */ /* 0x000ea40008001111 */
[----:B--2---:R-:W-:Y:S05]  /*1e10*/  @!P0 BRA `(.L_x_35) ;  /* 0x0000006c00f48947 */ /* 0x004fea0003800000 */
.L_x_34:
[----:B------:R2:W-:Y:S01]  /*1e20*/  @P5 SYNCS.ARRIVE.TRANS64 RZ, [UR17], R3 ;  /* 0x00000003ffff59a7 */ /* 0x0005e20008000011 */
[----:B------:R-:W-:Y:S04]  /*1e30*/  ULOP3.LUT UR5, UR24, 0x2, URZ, 0xfc, !UPT ;  /* 0x0000000218057892 */ /* 0x000fe8000f8efcff */
[----:B------:R-:W-:Y:S09]  /*1e40*/  UISETP.NE.AND UP0, UPT, UR5, 0x2, UPT ;  /* 0x000000020500788c */ /* 0x000ff2000bf05270 */
[----:B------:R-:W-:Y:S05]  /*1e50*/  BRA.U UP0, `(.L_x_36) ;  /* 0x0000000100047547 */ /* 0x000fea000b800000 */
[----:B------:R-:W-:Y:S05]  /*1e60*/  BPT.TRAP 0x1 ;  /* 0x000000040000795c */ /* 0x000fea0000300000 */
.L_x_36:
[----:B------:R-:W-:Y:S04]  /*1e70*/  BSSY.RECONVERGENT B0, `(.L_x_37) ;  /* 0x0000003000007945 */ /* 0x000fe80003800200 */
[----:B------:R-:W-:Y:S05]  /*1e80*/  @!P4 BRA `(.L_x_38) ;  /* 0x000000000004c947 */ /* 0x000fea0003800000 */
[----:B------:R-:W-:Y:S05]  /*1e90*/  BPT.TRAP 0x1 ;  /* 0x000000040000795c */ /* 0x000fea0000300000 */
.L_x_38:
[----:B------:R-:W-:Y:S05]  /*1ea0*/  BSYNC.RECONVERGENT B0 ;  /* 0x0000000000007941 */ /* 0x000fea0003800200 */
.L_x_37:
[----:B------:R-:W-:Y:S02]  /*1eb0*/  UIADD3 UR25, UPT, UPT, UR6, 0x1, URZ ;  /* 0x0000000106197890 */ /* 0x000fe4000fffe0ff */
[----:B------:R-:W-:Y:S02]  /*1ec0*/  ULEA UR16, UR6, UR4, 0xd ;  /* 0x0000000406107291 */ /* 0x000fe4000f8e68ff */
[----:B------:R-:W-:Y:S02]  /*1ed0*/  UISETP.NE.AND UP0, UPT, UR25, 0xa, UPT ;  /* 0x0000000a1900788c */ /* 0x000fe4000bf05270 */
[----:B------:R-:W-:Y:S02]  /*1ee0*/  UIADD3 UR38, UP1, UPT, UR22, 0x80, URZ ;  /* 0x0000008016267890 */ /* 0x000fe4000ff3e0ff */
[----:B------:R-:W-:Y:S02]  /*1ef0*/  USEL UR9, URZ, 0x1, UP0 ;  /* 0x00000001ff097887 */ /* 0x000fe40008000000 */
[----:B------:R-:W-:Y:S02]  /*1f00*/  USEL UR25, UR25, URZ, UP0 ;  /* 0x000000ff19197287 */ /* 0x000fe40008000000 */
[----:B------:R-:W-:Y:S02]  /*1f10*/  ULOP3.LUT UR17, UR17, 0xfefffff8, URZ, 0xc0, !UPT ;  /* 0xfefffff811117892 */ /* 0x000fe4000f8ec0ff */
[----:B------:R-:W-:Y:S01]  /*1f20*/  ULEA UR8, UR25, UR4, 0x3 ;  /* 0x0000000419087291 */ /* 0x000fe2000f8e18ff */
[----:B------:R-:W-:Y:S01]  /*1f30*/  LOP3.LUT R17, R17, UR9, RZ, 0x3c, !PT ;  /* 0x0000000911117c12 */ /* 0x000fe2000f8e3cff */
[----:B------:R-:W-:Y:S02]  /*1f40*/  USHF.L.U32 UR18, UR27, 0x6, URZ ;  /* 0x000000061b127899 */ /* 0x000fe400080006ff */
[----:B------:R-:W-:Y:S01]  /*1f50*/  UIADD3 UR16, UPT, UPT, UR16, 0x6400, URZ ;  /* 0x0000640010107890 */ /* 0x000fe2000fffe0ff */
[----:B-1----:R-:W-:Y:S01]  /*1f60*/  SHF.L.U32 R2, R17, 0x1f, RZ ;  /* 0x0000001f11027819 */ /* 0x002fe200000006ff */
[----:B------:R-:W-:Y:S02]  /*1f70*/  UIADD3.X UR39, UPT, UPT, URZ, UR23, URZ, UP1, !UPT ;  /* 0x00000017ff277290 */ /* 0x000fe40008ffe4ff */
[----:B------:R-:W-:Y:S01]  /*1f80*/  UIMAD UR5, UR6, 0x3000, UR4 ;  /* 0x00003000060578a4 */ /* 0x000fe2000f8e0204 */
[----:B------:R4:W1:Y:S01]  /*1f90*/  SYNCS.PHASECHK.TRANS64.TRYWAIT P0, [UR8+0x50], R2 ;  /* 0x00005002ff0075a7 */ /* 0x0008620008001108 */
[----:B------:R-:W-:Y:S02]  /*1fa0*/  UIADD3 UR32, UP0, UPT, UR22, 0x180, URZ ;  /* 0x0000018016207890 */ /* 0x000fe4000ff1e0ff */
[----:B------:R-:W-:Y:S01]  /*1fb0*/  UIADD3 UR8, UPT, UPT, UR5, 0x1a400, URZ ;  /* 0x0001a40005087890 */ /* 0x000fe2000fffe0ff */
[----:B------:R-:W-:Y:S01]  /*1fc0*/  UMOV UR30, 0x0 ;  /* 0x00000000001e7882 */ /* 0x000fe20000000000 */
[----:B------:R-:W-:Y:S01]  /*1fd0*/  UMOV UR31, 0x10000000 ;  /* 0x10000000001f7882 */ /* 0x000fe20000000000 */
[----:B------:R-:W-:Y:S01]  /*1fe0*/  UMOV UR19, UR35 ;  /* 0x0000002300137c82 */ /* 0x000fe20008000000 */
[----:B------:R-:W-:Y:S01]  /*1ff0*/  UMOV UR20, UR36 ;  /* 0x0000002400147c82 */ /* 0x000fe20008000000 */
[----:B------:R-:W-:Y:S01]  /*2000*/  UIADD3.X UR33, UPT, UPT, URZ, UR23, URZ, UP0, !UPT ;  /* 0x00000017ff217290 */ /* 0x000fe200087fe4ff */
[----:B------:R4:W-:Y:S01]  /*2010*/  UTMALDG.3D.2CTA [UR16], [UR38], desc[UR30] ;  /* 0x00001e10260075b4 */ /* 0x0009e20008211000 */
[----:B------:R-:W-:Y:S01]  /*2020*/  UIADD3 UR27, UPT, UPT, UR27, 0x1, URZ ;  /* 0x000000011b1b7890 */ /* 0x000fe2000fffe0ff */
[----:B------:R-:W-:Y:S01]  /*2030*/  UMOV UR12, UR36 ;  /* 0x00000024000c7c82 */ /* 0x000fe20008000000 */
[----:B------:R-:W-:Y:S01]  /*2040*/  UMOV UR9, UR17 ;  /* 0x0000001100097c82 */ /* 0x000fe20008000000 */
[----:B------:R-:W-:Y:S01]  /*2050*/  UMOV UR10, UR18 ;  /* 0x00000012000a7c82 */ /* 0x000fe20008000000 */
[----:B------:R-:W-:Y:S03]  /*2060*/  UISETP.NE.AND UP0, UPT, UR27, UR28, UPT ;  /* 0x0000001c1b00728c */ /* 0x000fe6000bf05270 */
[----:B------:R4:W-:Y:S01]  /*2070*/  UTMALDG.3D.2CTA [UR8], [UR32], desc[UR30] ;  /* 0x00001e08200075b4 */ /* 0x0009e20008211000 */
[----:B------:R-:W-:Y:S05]  /*2080*/  UMOV UR6, UR25 ;  /* 0x0000001900067c82 */ /* 0x000fea0008000000 */
[----:B----4-:R-:W-:Y:S05]  /*2090*/  BRA.U UP0, `(.L_x_39) ;  /* 0xfffffffd00487547 */ /* 0x010fea000b83ffff */
.L_x_33:
[C---:B-1----:R-:W-:Y:S01]  /*20a0*/  LEA R2, R16.reuse, UR4, 0x3 ;  /* 0x0000000410027c11 */ /* 0x042fe2000f8e18ff */
[----:B------:R-:W-:Y:S01]  /*20b0*/  NOP ;  /* 0x0000000000007918 */ /* 0x000fe20000000000 */
[----:B--2---:R-:W-:Y:S02]  /*20c0*/  SHF.L.U32 R3, R13, 0x1f, RZ ;  /* 0x0000001f0d037819 */ /* 0x004fe400000006ff */
[----:B------:R-:W-:Y:S02]  /*20d0*/  LEA R4, R16, UR4, 0x4 ;  /* 0x0000000410047c11 */ /* 0x000fe4000f8e20ff */
[----:B------:R-:W1:Y:S02]  /*20e0*/  SYNCS.PHASECHK.TRANS64.TRYWAIT P0, [R2+URZ+0xe0], R3 ;  /* 0x0000e003020075a7 */ /* 0x000e6400080011ff */
[----:B-1----:R-:W-:Y:S05]  /*20f0*/  @!P0 BRA `(.L_x_40) ;  /* 0x0000006c00548947 */ /* 0x002fea0003800000 */
.L_x_150:
[----:B------:R-:W2:Y:S01]  /*2100*/  LDS.128 R4, [R4+0x170] ;  /* 0x0001700004047984 */ /* 0x000ea20000000c00 */
[----:B------:R-:W-:Y:S01]  /*2110*/  ISETP.GE.AND P0, PT, R37, 0x1, PT ;  /* 0x000000012500780c */ /* 0x000fe20003f06270 */
[----:B-1----:R-:W-:Y:S01]  /*2120*/  VIADD R2, R2, 0xf0 ;  /* 0x000000f002027836 */ /* 0x002fe20000000000 */
[----:B------:R-:W-:Y:S01]  /*2130*/  @!PT LDS RZ, [RZ] ;  /* 0x00000000fffff984 */ /* 0x000fe20000000800 */
[----:B------:R-:W-:Y:S01]  /*2140*/  @!PT LDS RZ, [RZ] ;  /* 0x00000000fffff984 */ /* 0x000fe20000000800 */
[----:B------:R-:W-:Y:S01]  /*2150*/  @!PT LDS RZ, [RZ] ;  /* 0x00000000fffff984 */ /* 0x000fe20000000800 */
[----:B------:R-:W-:Y:S01]  /*2160*/  @!PT LDS RZ, [RZ] ;  /* 0x00000000fffff984 */ /* 0x000fe20000000800 */
[----:B------:R1:W-:Y:S06]  /*2170*/  MEMBAR.ALL.CTA ;  /* 0x0000000000007992 */ /* 0x0003ec0000008000 */
[----:B-1----:R-:W1:Y:S01]  /*2180*/  FENCE.VIEW.ASYNC.S ;  /* 0x00000000000073c6 */ /* 0x002e620000000000 */
[----:B------:R-:W-:-:S04]  /*2190*/  PRMT R2, RZ, 0x654, R2 ;  /* 0x00000654ff027816 */ /* 0x000fc80000000002 */
[----:B-1----:R1:W-:Y:S01]  /*21a0*/  SYNCS.ARRIVE.TRANS64.RED.A1T0 RZ, [R2+URZ], RZ ;  /* 0x000000ff02ff79a7 */ /* 0x0023e200081004ff */
[----:B--2---:R-:W-:-:S13]  /*21b0*/  LOP3.LUT P2, RZ, R6, 0x1, RZ, 0xc0, !PT ;  /* 0x0000000106ff7812 */ /* 0x004fda000784c0ff */
[----:B------:R-:W-:Y:S01]  /*21c0*/  @P2 SHF.R.U32.HI R3, RZ, 0x10, R5 ;  /* 0x00000010ff032819 */ /* 0x000fe20000011605 */
[----:B------:R-:W-:Y:S01]  /*21d0*/  VOTEU.ANY UP0, P2 ;  /* 0x0000000000ff7886 */ /* 0x000fe20001000100 */
[----:B------:R-:W-:Y:S02]  /*21e0*/  @P2 MOV R10, R4 ;  /* 0x00000004000a2202 */ /* 0x000fe40000000f00 */
[----:B------:R-:W-:Y:S02]  /*21f0*/  @P2 R2UR.BROADCAST UR5, R3 ;  /* 0x00000000030522ca */ /* 0x000fe400008e0000 */
[----:B------:R-:W-:-:S11]  /*2200*/  @P2 LOP3.LUT R9, R5, 0xffff, RZ, 0xc0, !PT ;  /* 0x0000ffff05092812 */ /* 0x000fd600078ec0ff */
[----:B------:R-:W-:Y:S01]  /*2210*/  @UP0 UMOV UR36, UR5 ;  /* 0x0000000500240c82 */ /* 0x000fe20008000000 */
[----:B-1----:R-:W-:Y:S05]  /*2220*/  @!P0 BRA `(.L_x_41) ;  /* 0x0000000000b88947 */ /* 0x002fea0003800000 */
[----:B------:R-:W3:Y:S01]  /*2230*/  LDC.64 R4, c[0x0][0xb18] ;  /* 0x0002c600ff047b82 */ /* 0x000ee20000000a00 */
[----:B------:R-:W-:-:S07]  /*2240*/  ISETP.NE.AND P3, PT, R37, 0x1, PT ;  /* 0x000000012500780c */ /* 0x000fce0003f65270 */
[----:B------:R-:W1:Y:S08]  /*2250*/  LDC.64 R6, c[0x0][0xb10] ;  /* 0x0002c400ff067b82 */ /* 0x000e700000000a00 */
[----:B------:R-:W2:Y:S08]  /*2260*/  LDC R14, c[0x0][0xb20] ;  /* 0x0002c800ff0e7b82 */ /* 0x000eb00000000800 */
[----:B------:R-:W4:Y:S01]  /*2270*/  LDC R15, c[0x0][0xb0c] ;  /* 0x0002c300ff0f7b82 */ /* 0x000f220000000800 */
[----:B---3--:R-:W-:Y:S01]  /*2280*/  IMAD.HI.U32 R21, R0, R5, RZ ;  /* 0x0000000500157227 */ /* 0x008fe200078e00ff */
[----:B------:R-:W-:-:S03]  /*2290*/  ISETP.NE.AND P0, PT, R4, 0x1, PT ;  /* 0x000000010400780c */ /* 0x000fc60003f05270 */
[----:B------:R-:W-:-:S03]  /*22a0*/  IMAD.HI.U32 R5, R9, R5, RZ ;  /* 0x0000000509057227 */ /* 0x000fc600078e00ff */
[----:B------:R-:W3:Y:S01]  /*22b0*/  LDC.64 R2, c[0x0][0xb28] ;  /* 0x0002ca00ff027b82 */ /* 0x000ee20000000a00 */
[----:B-1----:R-:W-:-:S04]  /*22c0*/  IMAD.HI.U32 R22, R8, R6, RZ ;  /* 0x0000000608167227 */ /* 0x002fc800078e00ff */
[----:B------:R-:W-:Y:S01]  /*22d0*/  IMAD.HI.U32 R23, R10, R6, RZ ;  /* 0x000000060a177227 */ /* 0x000fe200078e00ff */
[----:B------:R-:W-:Y:S02]  /*22e0*/  SHF.R.U32.HI R22, RZ, R7, R22 ;  /* 0x00000007ff167219 */ /* 0x000fe40000011616 */
[-C--:B--2---:R-:W-:Y:S02]  /*22f0*/  SHF.R.U32.HI R21, RZ, R14.reuse, R21 ;  /* 0x0000000eff157219 */ /* 0x084fe40000011615 */
[----:B------:R-:W-:Y:S02]  /*2300*/  SHF.R.U32.HI R5, RZ, R14, R5 ;  /* 0x0000000eff057219 */ /* 0x000fe40000011605 */
[----:B------:R-:W-:Y:S02]  /*2310*/  SEL R21, R0, R21, !P0 ;  /* 0x0000001500157207 */ /* 0x000fe40004000000 */
[----:B------:R-:W-:Y:S02]  /*2320*/  SHF.R.U32.HI R23, RZ, R7, R23 ;  /* 0x00000007ff177219 */ /* 0x000fe40000011617 */
[----:B----4-:R-:W-:-:S02]  /*2330*/  ISETP.NE.AND P1, PT, R15, 0x1, PT ;  /* 0x000000010f00780c */ /* 0x010fc40003f25270 */
[----:B------:R-:W-:Y:S02]  /*2340*/  SEL R5, R9, R5, !P0 ;  /* 0x0000000509057207 */ /* 0x000fe40004000000 */
[----:B------:R-:W-:Y:S02]  /*2350*/  SEL R22, R8, R22, !P1 ;  /* 0x0000001608167207 */ /* 0x000fe40004800000 */
[----:B------:R-:W-:Y:S01]  /*2360*/  SEL R23, R10, R23, !P1 ;  /* 0x000000170a177207 */ /* 0x000fe20004800000 */
[----:B---3--:R-:W-:-:S04]  /*2370*/  IMAD.HI.U32 R20, R21, R2, RZ ;  /* 0x0000000215147227 */ /* 0x008fc800078e00ff */
        /* <DEDUP_REMOVED lines=10> */
[----:B------:R-:W-:-:S04]  /*2420*/  @!P0 IMAD.HI.U32 R7, R23, R2, RZ ;  /* 0x0000000217078227 */ /* 0x000fc800078e00ff */
[----:B------:R-:W-:Y:S01]  /*2430*/  IMAD.MOV R2, RZ, RZ, -R6 ;  /* 0x000000ffff027224 */ /* 0x000fe200078e0a06 */
[----:B------:R-:W-:Y:S02]  /*2440*/  @!P0 SHF.R.U32.HI R3, RZ, R3, R7 ;  /* 0x00000003ff038219 */ /* 0x000fe40000011607 */
[----:B------:R-:W-:Y:S01]  /*2450*/  IADD3 R7, PT, PT, -R5, RZ, RZ ;  /* 0x000000ff05077210 */ /* 0x000fe20007ffe1ff */
[----:B------:R-:W-:Y:S01]  /*2460*/  IMAD R2, R37, R2, R5 ;  /* 0x0000000225027224 */ /* 0x000fe200078e0205 */
        /* <DEDUP_REMOVED lines=10> */
.L_x_41:
[----:B------:R-:W1:Y:S02]  /*2510*/  LDCU UR5, c[0x0][0xb30] ;  /* 0x00016600ff0577ac */ /* 0x000e640008000800 */
[----:B-1----:R-:W-:-:S09]  /*2520*/  UISETP.NE.AND UP0, UPT, UR5, 0x1, UPT ;  /* 0x000000010500788c */ /* 0x002fd2000bf05270 */
[----:B------:R-:W-:Y:S05]  /*2530*/  BRA.U UP0, `(.L_x_42) ;  /* 0x0000000100407547 */ /* 0x000fea000b800000 */
[----:B------:R-:W1:Y:S08]  /*2540*/  LDC.64 R4, c[0x0][0xb10] ;  /* 0x0002c400ff047b82 */ /* 0x000e700000000a00 */
[----:B------:R-:W2:Y:S08]  /*2550*/  LDC.64 R2, c[0x0][0xb18] ;  /* 0x0002c600ff027b82 */ /* 0x000eb00000000a00 */
[----:B------:R-:W4:Y:S08]  /*2560*/  LDC R6, c[0x0][0xb20] ;  /* 0x0002c800ff067b82 */ /* 0x000f300000000800 */
[----:B------:R-:W3:Y:S01]  /*2570*/  LDC R7, c[0x0][0xb0c] ;  /* 0x0002c300ff077b82 */ /* 0x000ee20000000800 */
[----:B-1----:R-:W-:-:S05]  /*2580*/  IMAD.HI.U32 R4, R10, R4, RZ ;  /* 0x000000040a047227 */ /* 0x002fca00078e00ff */
[----:B------:R-:W-:Y:S01]  /*2590*/  SHF.R.U32.HI R4, RZ, R5, R4 ;  /* 0x00000005ff047219 */ /* 0x000fe20000011604 */
[----:B--2---:R-:W-:Y:S01]  /*25a0*/  IMAD.HI.U32 R3, R9, R3, RZ ;  /* 0x0000000309037227 */ /* 0x004fe200078e00ff */
[----:B------:R-:W-:-:S04]  /*25b0*/  ISETP.NE.AND P0, PT, R2, 0x1, PT ;  /* 0x000000010200780c */ /* 0x000fc80003f05270 */
[----:B----4-:R-:W-:-:S04]  /*25c0*/  SHF.R.U32.HI R3, RZ, R6, R3 ;  /* 0x00000006ff037219 */ /* 0x010fc80000011603 */
[----:B------:R-:W-:Y:S02]  /*25d0*/  SEL R3, R9, R3, !P0 ;  /* 0x0000000309037207 */ /* 0x000fe40004000000 */
[----:B---3--:R-:W-:-:S04]  /*25e0*/  ISETP.NE.AND P1, PT, R7, 0x1, PT ;  /* 0x000000010700780c */ /* 0x008fc80003f25270 */
[----:B------:R-:W-:-:S05]  /*25f0*/  SEL R4, R10, R4, !P1 ;  /* 0x000000040a047207 */ /* 0x000fca0004800000 */
[----:B------:R-:W-:Y:S02]  /*2600*/  IMAD.IADD R5, R3, 0x1, -R4 ;  /* 0x0000000103057824 */ /* 0x000fe400078e0a04 */
[----:B------:R-:W-:Y:S02]  /*2610*/  IMAD.IADD R3, R4, 0x1, -R3 ;  /* 0x0000000104037824 */ /* 0x000fe400078e0a03 */
[----:B------:R-:W-:Y:S02]  /*2620*/  IMAD R10, R5, R7, R10 ;  /* 0x00000007050a7224 */ /* 0x000fe400078e020a */
[----:B------:R-:W-:-:S07]  /*2630*/  IMAD R9, R3, R2, R9 ;  /* 0x0000000203097224 */ /* 0x000fce00078e0209 */
.L_x_42:
[----:B------:R-:W-:Y:S01]  /*2640*/  VIADD R16, R16, 0x1 ;  /* 0x0000000110107836 */ /* 0x000fe20000000000 */
[----:B------:R-:W-:Y:S01]  /*2650*/  PLOP3.LUT P1, PT, PT, PT, PT, 0x80, 0x8 ;  /* 0x000000000008781c */ /* 0x000fe20003f2f070 */
[----:B------:R-:W-:Y:S02]  /*2660*/  IMAD.IADD R14, R10, 0x1, R91 ;  /* 0x000000010a0e7824 */ /* 0x000fe400078e025b */
[----:B------:R-:W-:Y:S01]  /*2670*/  IMAD.IADD R15, R9, 0x1, R90 ;  /* 0x00000001090f7824 */ /* 0x000fe200078e025a */
[----:B------:R-:W-:-:S04]  /*2680*/  ISETP.NE.AND P0, PT, R16, 0x2, PT ;  /* 0x000000021000780c */ /* 0x000fc80003f05270 */
[----:B------:R-:W-:Y:S02]  /*2690*/  SEL R2, RZ, 0x1, P0 ;  /* 0x00000001ff027807 */ /* 0x000fe40000000000 */
[----:B------:R-:W-:Y:S02]  /*26a0*/  SEL R16, R16, RZ, P0 ;  /* 0x000000ff10107207 */ /* 0x000fe40000000000 */
[----:B------:R-:W-:Y:S01]  /*26b0*/  LOP3.LUT R13, R13, R2, RZ, 0x3c, !PT ;  /* 0x000000020d0d7212 */ /* 0x000fe200078e3cff */
[----:B------:R-:W-:Y:S06]  /*26c0*/  @P2 BRA `(.L_x_43) ;  /* 0xfffffff000582947 */ /* 0x000fec000383ffff */
[----:B------:R-:W-:Y:S01]  /*26d0*/  UIADD3 UR4, UPT, UPT, UR4, 0x50, URZ ;  /* 0x0000005004047890 */ /* 0x000fe2000fffe0ff */
[----:B------:R-:W-:-:S03]  /*26e0*/  SHF.L.U32 R2, R17, 0x1f, RZ ;  /* 0x0000001f11027819 */ /* 0x000fc600000006ff */
[----:B------:R-:W-:-:S09]  /*26f0*/  ULEA UR5, UR25, UR4, 0x3 ;  /* 0x0000000419057291 */ /* 0x000fd2000f8e18ff */
[----:B------:R-:W1:Y:S02]  /*2700*/  SYNCS.PHASECHK.TRANS64.TRYWAIT P0, [UR5], R2 ;  /* 0x00000002ff0075a7 */ /* 0x000e640008001105 */
[----:B-1----:R-:W-:Y:S05]  /*2710*/  @!P0 BRA `(.L_x_44) ;  /* 0x0000006400e08947 */ /* 0x002fea0003800000 */
.L_x_152:
[----:B------:R-:W-:-:S04]  /*2720*/  UIADD3 UR6, UPT, UPT, UR25, 0x1, URZ ;  /* 0x0000000119067890 */ /* 0x000fc8000fffe0ff */
[----:B------:R-:W-:-:S04]  /*2730*/  UISETP.NE.AND UP0, UPT, UR6, 0xa, UPT ;  /* 0x0000000a0600788c */ /* 0x000fc8000bf05270 */
[----:B------:R-:W-:Y:S02]  /*2740*/  USEL UR7, URZ, 0x1, UP0 ;  /* 0x00000001ff077887 */ /* 0x000fe40008000000 */
[----:B------:R-:W-:-:S04]  /*2750*/  USEL UR6, UR6, URZ, UP0 ;  /* 0x000000ff06067287 */ /* 0x000fc80008000000 */
[----:B------:R-:W-:Y:S01]  /*2760*/  ULEA UR5, UR6, UR4, 0x3 ;  /* 0x0000000406057291 */ /* 0x000fe2000f8e18ff */
[----:B-1----:R-:W-:-:S04]  /*2770*/  LOP3.LUT R2, R17, UR7, RZ, 0x3c, !PT ;  /* 0x0000000711027c12 */ /* 0x002fc8000f8e3cff */
[----:B------:R-:W-:-:S04]  /*2780*/  SHF.L.U32 R3, R2, 0x1f, RZ ;  /* 0x0000001f02037819 */ /* 0x000fc800000006ff */
[----:B------:R-:W1:Y:S02]  /*2790*/  SYNCS.PHASECHK.TRANS64.TRYWAIT P0, [UR5], R3 ;  /* 0x00000003ff0075a7 */ /* 0x000e640008001105 */
[----:B-1----:R-:W-:Y:S05]  /*27a0*/  @!P0 BRA `(.L_x_45) ;  /* 0x0000006400d48947 */ /* 0x002fea0003800000 */
.L_x_154:
[----:B------:R-:W-:-:S04]  /*27b0*/  UIADD3 UR6, UPT, UPT, UR6, 0x1, URZ ;  /* 0x0000000106067890 */ /* 0x000fc8000fffe0ff */
[----:B------:R-:W-:-:S04]  /*27c0*/  UISETP.NE.AND UP0, UPT, UR6, 0xa, UPT ;  /* 0x0000000a0600788c */ /* 0x000fc8000bf05270 */
[----:B------:R-:W-:Y:S02]  /*27d0*/  USEL UR7, URZ, 0x1, UP0 ;  /* 0x00000001ff077887 */ /* 0x000fe40008000000 */
[----:B------:R-:W-:-:S04]  /*27e0*/  USEL UR6, UR6, URZ, UP0 ;  /* 0x000000ff06067287 */ /* 0x000fc80008000000 */
[----:B------:R-:W-:Y:S01]  /*27f0*/  ULEA UR5, UR6, UR4, 0x3 ;  /* 0x0000000406057291 */ /* 0x000fe2000f8e18ff */
[----:B------:R-:W-:-:S04]  /*2800*/  LOP3.LUT R2, R2, UR7, RZ, 0x3c, !PT ;  /* 0x0000000702027c12 */ /* 0x000fc8000f8e3cff */
[----:B-1----:R-:W-:-:S04]  /*2810*/  SHF.L.U32 R3, R2, 0x1f, RZ ;  /* 0x0000001f02037819 */ /* 0x002fc800000006ff */
[----:B------:R-:W1:Y:S02]  /*2820*/  SYNCS.PHASECHK.TRANS64.TRYWAIT P0, [UR5], R3 ;  /* 0x00000003ff0075a7 */ /* 0x000e640008001105 */
[----:B-1----:R-:W-:Y:S05]  /*2830*/  @!P0 BRA `(.L_x_46) ;  /* 0x0000006400c88947 */ /* 0x002fea0003800000 */
.L_x_156:
        /* <DEDUP_REMOVED lines=9> */
.L_x_158:
        /* <DEDUP_REMOVED lines=9> */
.L_x_160:
        /* <DEDUP_REMOVED lines=9> */
.L_x_162:
        /* <DEDUP_REMOVED lines=9> */
.L_x_164:
        /* <DEDUP_REMOVED lines=9> */
.L_x_166:
        /* <DEDUP_REMOVED lines=9> */
.L_x_168:
[----:B------:R-:W-:-:S04]  /*2ba0*/  UIADD3 UR6, UPT, UPT, UR6, 0x1, URZ ;  /* 0x0000000106067890 */ /* 0x000fc8000fffe0ff */
[----:B------:R-:W-:-:S04]  /*2bb0*/  UISETP.NE.AND UP0, UPT, UR6, 0xa, UPT ;  /* 0x0000000a0600788c */ /* 0x000fc8000bf05270 */
[----:B------:R-:W-:Y:S02]  /*2bc0*/  USEL UR5, URZ, 0x1, UP0 ;  /* 0x00000001ff057887 */ /* 0x000fe40008000000 */
[----:B------:R-:W-:-:S04]  /*2bd0*/  USEL UR6, UR6, URZ, UP0 ;  /* 0x000000ff06067287 */ /* 0x000fc80008000000 */
[----:B------:R-:W-:Y:S01]  /*2be0*/  ULEA UR6, UR6, UR4, 0x3 ;  /* 0x0000000406067291 */ /* 0x000fe2000f8e18ff */
[----:B------:R-:W-:-:S04]  /*2bf0*/  LOP3.LUT R2, R2, UR5, RZ, 0x3c, !PT ;  /* 0x0000000502027c12 */ /* 0x000fc8000f8e3cff */
[----:B------:R-:W-:Y:S01]  /*2c00*/  SHF.L.U32 R2, R2, 0x1f, RZ ;  /* 0x0000001f02027819 */ /* 0x000fe200000006ff */
[----:B-1-3--:R-:W-:-:S07]  /*2c10*/  IMAD.U32 R0, RZ, RZ, UR6 ;  /* 0x00000006ff007e24 */ /* 0x00afce000f8e00ff */
.L_x_53:
[----:B-1----:R1:W2:Y:S02]  /*2c20*/  SYNCS.PHASECHK.TRANS64.TRYWAIT P0, [R0+URZ], R2 ;  /* 0x00000002000075a7 */ /* 0x0022a400080011ff */
[----:B--2---:R-:W-:Y:S05]  /*2c30*/  @!P0 NANOSLEEP.SYNCS 0x989680 ;  /* 0x009896800000895d */ /* 0x004fea0003900000 */
[----:B------:R-:W2:Y:S02]  /*2c40*/  @!P0 SYNCS.PHASECHK.TRANS64 P0, [R0+URZ], R2 ;  /* 0x00000002000085a7 */ /* 0x000ea400080010ff */
[----:B--2---:R-:W-:Y:S05]  /*2c50*/  @P0 EXIT ;  /* 0x000000000000094d */ /* 0x004fea0003800000 */
[----:B------:R-:W-:Y:S05]  /*2c60*/  BRA `(.L_x_53) ;  /* 0xfffffffc00ec7947 */ /* 0x000fea000383ffff */
.L_x_23:
[----:B------:R-:W-:-:S04]  /*2c70*/  UISETP.NE.AND UP1, UPT, UR37, URZ, UPT ;  /* 0x000000ff2500728c */ /* 0x000fc8000bf25270 */
[----:B------:R-:W-:-:S09]  /*2c80*/  UISETP.NE.OR UP1, UPT, UR10, 0x1, UP1 ;  /* 0x000000010a00788c */ /* 0x000fd20008f25670 */
[----:B------:R-:W-:Y:S05]  /*2c90*/  BRA.U UP1, `(.L_x_54) ;  /* 0x00000005014c7547 */ /* 0x000fea000b800000 */
[----:B------:R-:W-:Y:S01]  /*2ca0*/  HFMA2 R11, -RZ, RZ, 0, 0 ;  /* 0x00000000ff0b7431 */ /* 0x000fe200000001ff */
[----:B------:R-:W-:Y:S01]  /*2cb0*/  ISETP.GE.U32.AND P2, PT, R10, 0x2, PT ;  /* 0x000000020a00780c */ /* 0x000fe20003f46070 */
[----:B------:R-:W-:Y:S01]  /*2cc0*/  IMAD.MOV.U32 R12, RZ, RZ, 0x1 ;  /* 0x00000001ff0c7424 */ /* 0x000fe200078e00ff */
[----:B------:R-:W-:Y:S01]  /*2cd0*/  CS2R R8, SRZ ;  /* 0x0000000000087805 */ /* 0x000fe2000001ff00 */
[----:B------:R-:W-:Y:S01]  /*2ce0*/  IMAD.MOV.U32 R3, RZ, RZ, RZ ;  /* 0x000000ffff037224 */ /* 0x000fe200078e00ff */
[----:B------:R-:W-:Y:S01]  /*2cf0*/  UMOV UR4, 0x400 ;  /* 0x0000040000047882 */ /* 0x000fe20000000000 */
[----:B------:R-:W-:Y:S01]  /*2d00*/  UMOV UR6, URZ ;  /* 0x000000ff00067c82 */ /* 0x000fe20008000000 */
[----:B------:R-:W-:-:S12]  /*2d10*/  ULEA UR37, UR37, UR4, 0x18 ;  /* 0x0000000425257291 */ /* 0x000fd8000f8ec0ff */
.L_x_58:
[----:B------:R-:W-:Y:S02]  /*2d20*/  LEA R0, R3, UR37, 0x3 ;  /* 0x0000002503007c11 */ /* 0x000fe4000f8e18ff */
[----:B------:R-:W-:-:S03]  /*2d30*/  SHF.L.U32 R4, R8, 0x1f, RZ ;  /* 0x0000001f08047819 */ /* 0x000fc600000006ff */
[----:B------:R-:W-:Y:S01]  /*2d40*/  VIADD R5, R0, 0x150 ;  /* 0x0000015000057836 */ /* 0x000fe20000000000 */
[----:B------:R-:W1:Y:S02]  /*2d50*/  SYNCS.PHASECHK.TRANS64.TRYWAIT P0, [R0+URZ+0x140], R4 ;  /* 0x00014004000075a7 */ /* 0x000e6400080011ff */
[----:B-1----:R-:W-:Y:S05]  /*2d60*/  @!P0 BRA `(.L_x_55) ;  /* 0x0000006400248947 */ /* 0x002fea0003800000 */
.L_x_169:
[----:B------:R-:W-:Y:S01]  /*2d70*/  ULEA UR5, UR6, UR37, 0x3 ;  /* 0x0000002506057291 */ /* 0x000fe2000f8e18ff */
[----:B-1----:R-:W-:Y:S01]  /*2d80*/  PRMT R0, RZ, 0x654, R5 ;  /* 0x00000654ff007816 */ /* 0x002fe20000000005 */
[----:B------:R-:W-:Y:S01]  /*2d90*/  @!P2 IMAD.MOV.U32 R4, RZ, RZ, 0x10 ;  /* 0x00000010ff04a424 */ /* 0x000fe200078e00ff */
[----:B------:R-:W-:Y:S01]  /*2da0*/  SHF.L.U32 R5, R12, 0x1f, RZ ;  /* 0x0000001f0c057819 */ /* 0x000fe200000006ff */
[----:B------:R-:W-:Y:S01]  /*2db0*/  UIADD3 UR4, UPT, UPT, UR5, 0xe0, URZ ;  /* 0x000000e005047890 */ /* 0x000fe2000fffe0ff */
[----:B------:R1:W-:Y:S05]  /*2dc0*/  SYNCS.ARRIVE.TRANS64.RED.A1T0 RZ, [R0+URZ], RZ ;  /* 0x000000ff00ff79a7 */ /* 0x0003ea00081004ff */
[----:B------:R-:W-:Y:S01]  /*2dd0*/  IMAD.U32 R6, RZ, RZ, UR4 ;  /* 0x00000004ff067e24 */ /* 0x000fe2000f8e00ff */
[----:B------:R-:W2:Y:S04]  /*2de0*/  SYNCS.PHASECHK.TRANS64.TRYWAIT P0, [UR5+0xf0], R5 ;  /* 0x0000f005ff0075a7 */ /* 0x000ea80008001105 */
[----:B------:R-:W-:Y:S01]  /*2df0*/  PRMT R6, R10, 0x654, R6 ;  /* 0x000006540a067816 */ /* 0x000fe20000000006 */
[----:B-12---:R-:W-:Y:S06]  /*2e00*/  @!P0 BRA `(.L_x_56) ;  /* 0x0000006400108947 */ /* 0x006fec0003800000 */
.L_x_171:
[----:B------:R-:W-:Y:S01]  /*2e10*/  ULEA UR4, UR6, UR37, 0x4 ;  /* 0x0000002506047291 */ /* 0x000fe2000f8e20ff */
[----:B------:R-:W-:Y:S01]  /*2e20*/  SEL R2, R6, R2, !P2 ;  /* 0x0000000206027207 */ /* 0x000fe20005000000 */
[----:B------:R-:W-:Y:S01]  /*2e30*/  UIADD3 UR5, UPT, UPT, UR5, 0xe0, URZ ;  /* 0x000000e005057890 */ /* 0x000fe2000fffe0ff */
[----:B-1----:R-:W-:Y:S01]  /*2e40*/  LEA R0, R11, UR37, 0x3 ;  /* 0x000000250b007c11 */ /* 0x002fe2000f8e18ff */
[----:B------:R-:W-:Y:S01]  /*2e50*/  UIADD3 UR4, UPT, UPT, UR4, 0x170, URZ ;  /* 0x0000017004047890 */ /* 0x000fe2000fffe0ff */
[----:B------:R1:W-:Y:S01]  /*2e60*/  @!P2 SYNCS.ARRIVE.TRANS64.RED RZ, [R2+URZ], R4 ;  /* 0x0000000402ffa9a7 */ /* 0x0003e200080004ff */
[----:B------:R-:W-:Y:S01]  /*2e70*/  UIADD3 UR6, UPT, UPT, UR6, 0x1, URZ ;  /* 0x0000000106067890 */ /* 0x000fe2000fffe0ff */
[----:B------:R-:W-:-:S03]  /*2e80*/  VIADD R3, R3, 0x1 ;  /* 0x0000000103037836 */ /* 0x000fc60000000000 */
[----:B------:R-:W-:Y:S02]  /*2e90*/  UISETP.NE.AND UP0, UPT, UR6, 0x2, UPT ;  /* 0x000000020600788c */ /* 0x000fe4000bf05270 */
[----:B------:R-:W-:Y:S01]  /*2ea0*/  ISETP.NE.AND P0, PT, R3, 0x2, PT ;  /* 0x000000020300780c */ /* 0x000fe20003f05270 */
[----:B------:R-:W-:Y:S06]  /*2eb0*/  UGETNEXTWORKID.BROADCAST [UR4], [UR5] ;  /* 0x00000000040073ca */ /* 0x000fec0008000100 */
[----:B------:R-:W-:Y:S02]  /*2ec0*/  USEL UR4, URZ, 0x1, UP0 ;  /* 0x00000001ff047887 */ /* 0x000fe40008000000 */
[----:B------:R-:W-:-:S04]  /*2ed0*/  USEL UR6, UR6, URZ, UP0 ;  /* 0x000000ff06067287 */ /* 0x000fc80008000000 */
[----:B------:R-:W-:Y:S02]  /*2ee0*/  LOP3.LUT R12, R12, UR4, RZ, 0x3c, !PT ;  /* 0x000000040c0c7c12 */ /* 0x000fe4000f8e3cff */
[----:B-1----:R-:W-:-:S04]  /*2ef0*/  SHF.L.U32 R4, R9, 0x1f, RZ ;  /* 0x0000001f09047819 */ /* 0x002fc800000006ff */
[----:B------:R-:W1:Y:S02]  /*2f00*/  SYNCS.PHASECHK.TRANS64.TRYWAIT P1, [R0+URZ+0xe0], R4 ;  /* 0x0000e004000075a7 */ /* 0x000e6400080211ff */
[----:B-1----:R-:W-:Y:S05]  /*2f10*/  @!P1 BRA `(.L_x_57) ;  /* 0x0000006000e49947 */ /* 0x002fea0003800000 */
.L_x_172:
[----:B-1----:R-:W-:Y:S01]  /*2f20*/  LEA R4, R11, UR37, 0x4 ;  /* 0x000000250b047c11 */ /* 0x002fe2000f8e20ff */
[----:B------:R-:W-:Y:S01]  /*2f30*/  VIADD R0, R0, 0xf0 ;  /* 0x000000f000007836 */ /* 0x000fe20000000000 */
[----:B------:R-:W-:Y:S01]  /*2f40*/  SEL R3, R3, RZ, P0 ;  /* 0x000000ff03037207 */ /* 0x000fe20000000000 */
[----:B------:R-:W-:-:S03]  /*2f50*/  VIADD R11, R11, 0x1 ;  /* 0x000000010b0b7836 */ /* 0x000fc60000000000 */
[----:B------:R-:W1:Y:S01]  /*2f60*/  LDS.128 R4, [R4+0x170] ;  /* 0x0001700004047984 */ /* 0x000e620000000c00 */
[----:B------:R-:W-:Y:S02]  /*2f70*/  PRMT R0, RZ, 0x654, R0 ;  /* 0x00000654ff007816 */ /* 0x000fe40000000000 */
[C---:B------:R-:W-:Y:S01]  /*2f80*/  ISETP.NE.AND P1, PT, R11.reuse, 0x2, PT ;  /* 0x000000020b00780c */ /* 0x040fe20003f25270 */
[----:B------:R-:W-:Y:S01]  /*2f90*/  @!PT LDS RZ, [RZ] ;  /* 0x00000000fffff984 */ /* 0x000fe20000000800 */
[----:B------:R-:W-:Y:S01]  /*2fa0*/  @!PT LDS RZ, [RZ] ;  /* 0x00000000fffff984 */ /* 0x000fe20000000800 */
[----:B------:R-:W-:Y:S01]  /*2fb0*/  @!PT LDS RZ, [RZ] ;  /* 0x00000000fffff984 */ /* 0x000fe20000000800 */
[----:B------:R-:W-:Y:S01]  /*2fc0*/  @!PT LDS RZ, [RZ] ;  /* 0x00000000fffff984 */ /* 0x000fe20000000800 */
[----:B------:R2:W-:Y:S06]  /*2fd0*/  MEMBAR.ALL.CTA ;  /* 0x0000000000007992 */ /* 0x0005ec0000008000 */
[----:B--2---:R-:W2:Y:S01]  /*2fe0*/  FENCE.VIEW.ASYNC.S ;  /* 0x00000000000073c6 */ /* 0x004ea20000000000 */
[----:B------:R-:W-:Y:S01]  /*2ff0*/  SEL R11, R11, RZ, P1 ;  /* 0x000000ff0b0b7207 */ /* 0x000fe20000800000 */
[----:B--2---:R2:W-:Y:S01]  /*3000*/  SYNCS.ARRIVE.TRANS64.RED.A1T0 RZ, [R0+URZ], RZ ;  /* 0x000000ff00ff79a7 */ /* 0x0045e200081004ff */
[----:B-1----:R-:W-:-:S02]  /*3010*/  LOP3.LUT P3, RZ, R6, 0x1, RZ, 0xc0, !PT ;  /* 0x0000000106ff7812 */ /* 0x002fc4000786c0ff */
[----:B------:R-:W-:-:S04]  /*3020*/  SEL R4, RZ, 0x1, P1 ;  /* 0x00000001ff047807 */ /* 0x000fc80000800000 */
[----:B------:R-:W-:Y:S02]  /*3030*/  LOP3.LUT R9, R9, R4, RZ, 0x3c, !PT ;  /* 0x0000000409097212 */ /* 0x000fe400078e3cff */
[----:B--2---:R-:W-:-:S04]  /*3040*/  SEL R0, RZ, 0x1, P0 ;  /* 0x00000001ff007807 */ /* 0x004fc80000000000 */
[----:B------:R-:W-:Y:S01]  /*3050*/  LOP3.LUT R8, R8, R0, RZ, 0x3c, !PT ;  /* 0x0000000008087212 */ /* 0x000fe200078e3cff */
[----:B------:R-:W-:Y:S06]  /*3060*/  @P3 BRA `(.L_x_58) ;  /* 0xfffffffc002c3947 */ /* 0x000fec000383ffff */
[----:B------:R-:W-:Y:S01]  /*3070*/  ULEA UR5, UR6, UR37, 0x3 ;  /* 0x0000002506057291 */ /* 0x000fe2000f8e18ff */
[----:B------:R-:W-:-:S08]  /*3080*/  SHF.L.U32 R2, R12, 0x1f, RZ ;  /* 0x0000001f0c027819 */ /* 0x000fd000000006ff */
[----:B------:R-:W1:Y:S02]  /*3090*/  SYNCS.PHASECHK.TRANS64 P0, [UR5+0xf0], R2 ;  /* 0x0000f002ff0075a7 */ /* 0x000e640008001005 */
[----:B-1----:R-:W-:Y:S05]  /*30a0*/  @P0 BRA `(.L_x_59) ;  /* 0x0000000000080947 */ /* 0x002fea0003800000 */
[----:B------:R-:W1:Y:S02]  /*30b0*/  SYNCS.PHASECHK.TRANS64.TRYWAIT P0, [UR5+0xf0], R2 ;  /* 0x0000f002ff0075a7 */ /* 0x000e640008001105 */
[----:B-1----:R-:W-:Y:S05]  /*30c0*/  @!P0 BRA `(.L_x_60) ;  /* 0x00000060008c8947 */ /* 0x002fea0003800000 */
.L_x_59:
[----:B------:R-:W-:-:S04]  /*30d0*/  UIADD3 UR4, UPT, UPT, UR6, 0x1, URZ ;  /* 0x0000000106047890 */ /* 0x000fc8000fffe0ff */
[----:B------:R-:W-:-:S04]  /*30e0*/  UISETP.NE.AND UP0, UPT, UR4, 0x2, UPT ;  /* 0x000000020400788c */ /* 0x000fc8000bf05270 */
[----:B------:R-:W-:Y:S02]  /*30f0*/  USEL UR7, URZ, 0x1, UP0 ;  /* 0x00000001ff077887 */ /* 0x000fe40008000000 */
[----:B------:R-:W-:-:S04]  /*3100*/  USEL UR4, UR4, URZ, UP0 ;  /* 0x000000ff04047287 */ /* 0x000fc80008000000 */
[----:B------:R-:W-:Y:S01]  /*3110*/  ULEA UR4, UR4, UR37, 0x3 ;  /* 0x0000002504047291 */ /* 0x000fe2000f8e18ff */
[----:B-1----:R-:W-:-:S04]  /*3120*/  LOP3.LUT R2, R12, UR7, RZ, 0x3c, !PT ;  /* 0x000000070c027c12 */ /* 0x002fc8000f8e3cff */
[----:B------:R-:W-:-:S04]  /*3130*/  SHF.L.U32 R0, R2, 0x1f, RZ ;  /* 0x0000001f02007819 */ /* 0x000fc800000006ff */
[----:B------:R-:W1:Y:S02]  /*3140*/  SYNCS.PHASECHK.TRANS64 P0, [UR4+0xf0], R0 ;  /* 0x0000f000ff0075a7 */ /* 0x000e640008001004 */
[----:B-1----:R-:W-:Y:S05]  /*3150*/  @P0 EXIT ;  /* 0x000000000000094d */ /* 0x002fea0003800000 */
[----:B------:R-:W-:Y:S02]  /*3160*/  SHF.L.U32 R2, R2, 0x1f, RZ ;  /* 0x0000001f02027819 */ /* 0x000fe400000006ff */
[----:B------:R-:W-:-:S07]  /*3170*/  MOV R0, UR4 ;  /* 0x0000000400007c02 */ /* 0x000fce0008000f00 */
.L_x_61:
[----:B-1----:R1:W2:Y:S02]  /*3180*/  SYNCS.PHASECHK.TRANS64.TRYWAIT P0, [R0+URZ+0xf0], R2 ;  /* 0x0000f002000075a7 */ /* 0x0022a400080011ff */
[----:B--2---:R-:W-:Y:S05]  /*3190*/  @!P0 NANOSLEEP.SYNCS 0x989680 ;  /* 0x009896800000895d */ /* 0x004fea0003900000 */
[----:B------:R-:W2:Y:S02]  /*31a0*/  @!P0 SYNCS.PHASECHK.TRANS64 P0, [R0+URZ+0xf0], R2 ;  /* 0x0000f002000085a7 */ /* 0x000ea400080010ff */
[----:B--2---:R-:W-:Y:S05]  /*31b0*/  @P0 EXIT ;  /* 0x000000000000094d */ /* 0x004fea0003800000 */
[----:B------:R-:W-:Y:S05]  /*31c0*/  BRA `(.L_x_61) ;  /* 0xfffffffc00ec7947 */ /* 0x000fea000383ffff */
.L_x_54:
[----:B------:R-:W-:Y:S05]  /*31d0*/  BRA.U UP4, `(.L_x_62) ;  /* 0x0000001104d87547 */ /* 0x000fea000b800000 */
[----:B------:R-:W-:Y:S01]  /*31e0*/  UMOV UR4, 0x40 ;  /* 0x0000004000047882 */ /* 0x000fe20000000000 */
[----:B------:R-:W-:Y:S01]  /*31f0*/  NOP ;  /* 0x0000000000007918 */ /* 0x000fe20000000000 */
[----:B------:R-:W-:Y:S01]  /*3200*/  ULEA UR4, UR37, UR4, 0x18 ;  /* 0x0000000425047291 */ /* 0x000fe2000f8ec0ff */
[----:B------:R-:W-:Y:S02]  /*3210*/  UMOV UR5, 0x400 ;  /* 0x0000040000057882 */ /* 0x000fe40000000000 */
[----:B------:R-:W-:-:S06]  /*3220*/  ULEA UR37, UR37, UR5, 0x18 ;  /* 0x0000000525257291 */ /* 0x000fcc000f8ec0ff */
[----:B------:R-:W1:Y:S02]  /*3230*/  LDS.U8 R2, [UR4+0x1c] ;  /* 0x00001c04ff027984 */ /* 0x000e640008000000 */
[----:B-1----:R-:W-:-:S13]  /*3240*/  ISETP.NE.AND P0, PT, R2, RZ, PT ;  /* 0x000000ff0200720c */ /* 0x002fda0003f05270 */
[----:B------:R-:W-:Y:S05]  /*3250*/  @P0 BRA `(.L_x_63) ;  /* 0x0000000400080947 */ /* 0x000fea0003800000 */
[----:B------:R-:W-:Y:S02]  /*3260*/  UISETP.NE.U32.AND UP0, UPT, UR9, 0x1, UPT ;  /* 0x000000010900788c */ /* 0x000fe4000bf05070 */
[----:B------:R-:W-:-:S07]  /*3270*/  UIADD3 UR6, UPT, UPT, UR4, 0x8, URZ ;  /* 0x0000000804067890 */ /* 0x000fce000fffe0ff */
[----:B------:R-:W-:Y:S05]  /*3280*/  BRA.U !UP0, `(.L_x_64) ;  /* 0x00000001089c7547 */ /* 0x000fea000b800000 */
[----:B------:R-:W-:Y:S01]  /*3290*/  ELECT P0, URZ, PT ;  /* 0x0000000000ff782f */ /* 0x000fe20003800000 */
[----:B------:R-:W-:-:S12]  /*32a0*/  BSSY B0, `(.L_x_64) ;  /* 0x0000025000007945 */ /* 0x000fd80003800000 */
[----:B------:R-:W-:Y:S05]  /*32b0*/  @!P0 BRA `(.L_x_65) ;  /* 0x00000000008c8947 */ /* 0x000fea0003800000 */
[----:B------:R-:W-:-:S05]  /*32c0*/  UMOV UR5, 0x10 ;  /* 0x0000001000057882 */ /* 0x000fca0000000000 */
[----:B------:R-:W-:Y:S04]  /*32d0*/  DEPBAR.LE SB1, 0x36 ;  /* 0x00009d800000791a */ /* 0x000fe80000000000 */
[----:B------:R-:W1:Y:S02]  /*32e0*/  UTCATOMSWS.2CTA.FIND_AND_SET.ALIGN UP1, UR5, UR5 ;  /* 0x00000005000575e3 */ /* 0x000e640008220800 */
[----:B-1----:R-:W-:Y:S01]  /*32f0*/  MOV R10, UR5 ;  /* 0x00000005000a7c02 */ /* 0x002fe20008000f00 */
[----:B------:R-:W-:Y:S06]  /*3300*/  BRA.U UP1, `(.L_x_66) ;  /* 0x0000000101187547 */ /* 0x000fec000b800000 */
.L_x_67:
[----:B------:R-:W-:Y:S05]  /*3310*/  NANOSLEEP 0x64 ;  /* 0x000000640000795d */ /* 0x000fea0003800000 */
[----:B------:R-:W-:-:S05]  /*3320*/  UMOV UR5, 0x10 ;  /* 0x0000001000057882 */ /* 0x000fca0000000000 */
[----:B------:R-:W-:Y:S04]  /*3330*/  DEPBAR.LE SB1, 0x36 ;  /* 0x00009d800000791a */ /* 0x000fe80000000000 */
[----:B------:R-:W1:Y:S02]  /*3340*/  UTCATOMSWS.2CTA.FIND_AND_SET.ALIGN UP1, UR5, UR5 ;  /* 0x00000005000575e3 */ /* 0x000e640008220800 */
[----:B-1----:R-:W-:Y:S01]  /*3350*/  MOV R10, UR5 ;  /* 0x00000005000a7c02 */ /* 0x002fe20008000f00 */
[----:B------:R-:W-:Y:S05]  /*3360*/  BRA.U !UP1, `(.L_x_67) ;  /* 0xfffffffd09e87547 */ /* 0x000fea000b83ffff */
.L_x_66:
[----:B------:R-:W1:Y:S01]  /*3370*/  LDS R5, [UR4+0x10] ;  /* 0x00001004ff057984 */ /* 0x000e620008000800 */
[----:B------:R-:W-:Y:S01]  /*3380*/  IMAD.U32 R3, RZ, RZ, UR37 ;  /* 0x00000025ff037e24 */ /* 0x000fe2000f8e00ff */
[----:B------:R-:W-:-:S03]  /*3390*/  MOV R2, UR8 ;  /* 0x0000000800027c02 */ /* 0x000fc60008000f00 */
[----:B------:R-:W-:Y:S01]  /*33a0*/  VIADD R3, R3, 0x190 ;  /* 0x0000019003037836 */ /* 0x000fe20000000000 */
[----:B-1----:R-:W-:-:S04]  /*33b0*/  SHF.L.U32 R5, R5, 0x1f, RZ ;  /* 0x0000001f05057819 */ /* 0x002fc800000006ff */
[----:B------:R-:W1:Y:S02]  /*33c0*/  SYNCS.PHASECHK.TRANS64.TRYWAIT P0, [UR4+0x8], R5 ;  /* 0x00000805ff0075a7 */ /* 0x000e640008001104 */
[----:B-1----:R-:W-:Y:S05]  /*33d0*/  @P0 BRA `(.L_x_68) ;  /* 0x0000000000080947 */ /* 0x002fea0003800000 */
[----:B------:R-:W1:Y:S02]  /*33e0*/  SYNCS.PHASECHK.TRANS64.TRYWAIT P0, [UR4+0x8], R5 ;  /* 0x00000805ff0075a7 */ /* 0x000e640008001104 */
[----:B-1----:R-:W-:Y:S05]  /*33f0*/  @!P0 BRA `(.L_x_69) ;  /* 0x0000005c00d88947 */ /* 0x002fea0003800000 */
.L_x_68:
[----:B-1----:R-:W-:Y:S01]  /*3400*/  HFMA2 R4, -RZ, RZ, 0, 5.9604644775390625e-08 ;  /* 0x00000001ff047431 */ /* 0x002fe200000001ff */
[----:B------:R-:W-:Y:S01]  /*3410*/  UPRMT UR5, UR8, 0x654, UR6 ;  /* 0x0000065408057896 */ /* 0x000fe20008000006 */
[----:B------:R-:W-:Y:S01]  /*3420*/  IMAD.MOV.U32 R7, RZ, RZ, 0xffff ;  /* 0x0000ffffff077424 */ /* 0x000fe200078e00ff */
[----:B------:R-:W-:Y:S01]  /*3430*/  PRMT R2, R2, 0x654, R3 ;  /* 0x0000065402027816 */ /* 0x000fe20000000003 */
[----:B------:R-:W-:Y:S02]  /*3440*/  IMAD.MOV.U32 R5, RZ, RZ, 0x4 ;  /* 0x00000004ff057424 */ /* 0x000fe400078e00ff */
[----:B------:R-:W-:Y:S01]  /*3450*/  IMAD.SHL.U32 R9, R10, 0x20, RZ ;  /* 0x000000200a097824 */ /* 0x000fe200078e00ff */
[----:B------:R-:W-:Y:S02]  /*3460*/  MOV R3, UR5 ;  /* 0x0000000500037c02 */ /* 0x000fe40008000f00 */
[-C--:B------:R-:W-:Y:S01]  /*3470*/  SHF.L.U32 R7, R7, R10.reuse, RZ ;  /* 0x0000000a07077219 */ /* 0x080fe200000006ff */
[----:B------:R1:W-:Y:S01]  /*3480*/  SYNCS.ARRIVE.TRANS64.RED RZ, [UR5], R5 ;  /* 0x00000005ffff79a7 */ /* 0x0003e20008000405 */
[----:B------:R-:W-:Y:S01]  /*3490*/  SHF.L.U32 R6, R4, R10, RZ ;  /* 0x0000000a04067219 */ /* 0x000fe200000006ff */
[----:B------:R1:W-:Y:S04]  /*34a0*/  STS [UR37+0x190], R9 ;  /* 0x00019009ff007988 */ /* 0x0003e80008000825 */
[----:B------:R1:W-:Y:S04]  /*34b0*/  STAS [R2.64], R10 ;  /* 0x0000000a02007dbd */ /* 0x0003e8000c0008ff */
[----:B------:R1:W-:Y:S04]  /*34c0*/  ATOMS.OR RZ, [UR4+0x14], R7 ;  /* 0x00001407ffff798c */ /* 0x0003e8000b000004 */
[----:B------:R1:W-:Y:S04]  /*34d0*/  ATOMS.OR RZ, [UR4+0x18], R6 ;  /* 0x00001806ffff798c */ /* 0x0003e8000b000004 */
[----:B------:R1:W-:Y:S02]  /*34e0*/  ATOMS.XOR RZ, [UR4+0x10], R4 ;  /* 0x00001004ffff798c */ /* 0x0003e4000b800004 */
.L_x_65:
[----:B------:R-:W-:Y:S05]  /*34f0*/  BSYNC B0 ;  /* 0x0000000000007941 */ /* 0x000fea0003800000 */
.L_x_64:
[----:B------:R-:W-:Y:S05]  /*3500*/  BRA.U UP0, `(.L_x_70) ;  /* 0x00000001006c7547 */ /* 0x000fea000b800000 */
[----:B------:R-:W-:-:S03]  /*3510*/  UMOV UR5, 0xffffffff ;  /* 0xffffffff00057882 */ /* 0x000fc60000000000 */
[----:B------:R-:W-:Y:S05]  /*3520*/  BRA.DIV UR5, `(.L_x_71) ;  /* 0x0000005e05a47947 */ /* 0x000fea000b800000 */
[----:B------:R-:W-:-:S13]  /*3530*/  ELECT P6, URZ, PT ;  /* 0x0000000000ff782f */ /* 0x000fda00038c0000 */
.L_x_176:
[----:B------:R-:W-:Y:S05]  /*3540*/  @!P6 BRA `(.L_x_70) ;  /* 0x00000000005ce947 */ /* 0x000fea0003800000 */
[----:B-1----:R-:W1:Y:S02]  /*3550*/  LDS R3, [UR4+0x10] ;  /* 0x00001004ff037984 */ /* 0x002e640008000800 */
[----:B-1----:R-:W-:-:S04]  /*3560*/  SHF.L.U32 R3, R3, 0x1f, RZ ;  /* 0x0000001f03037819 */ /* 0x002fc800000006ff */
[----:B------:R-:W1:Y:S02]  /*3570*/  SYNCS.PHASECHK.TRANS64.TRYWAIT P0, [UR4+0x8], R3 ;  /* 0x00000803ff0075a7 */ /* 0x000e640008001104 */
[----:B-1----:R-:W-:Y:S05]  /*3580*/  @P0 BRA `(.L_x_72) ;  /* 0x0000000000080947 */ /* 0x002fea0003800000 */
[----:B------:R-:W1:Y:S02]  /*3590*/  SYNCS.PHASECHK.TRANS64.TRYWAIT P0, [UR4+0x8], R3 ;  /* 0x00000803ff0075a7 */ /* 0x000e640008001104 */
[----:B-1----:R-:W-:Y:S05]  /*35a0*/  @!P0 BRA `(.L_x_73) ;  /* 0x0000005c00a48947 */ /* 0x002fea0003800000 */
.L_x_72:
[----:B------:R-:W2:Y:S01]  /*35b0*/  LDS R5, [UR37+0x190] ;  /* 0x00019025ff057984 */ /* 0x000ea20008000800 */
[----:B-1----:R-:W-:Y:S02]  /*35c0*/  HFMA2 R2, -RZ, RZ, 0, 5.9604644775390625e-08 ;  /* 0x00000001ff027431 */ /* 0x002fe400000001ff */
[----:B------:R-:W-:Y:S01]  /*35d0*/  IMAD.MOV.U32 R3, RZ, RZ, 0xffff ;  /* 0x0000ffffff037424 */ /* 0x000fe200078e00ff */
[----:B------:R-:W-:Y:S01]  /*35e0*/  UPRMT UR5, UR8, 0x654, UR6 ;  /* 0x0000065408057896 */ /* 0x000fe20008000006 */
[----:B--2---:R-:W-:-:S03]  /*35f0*/  IMAD.SHL.U32 R4, R5, 0x20, RZ ;  /* 0x0000002005047824 */ /* 0x004fc600078e00ff */
[-C--:B------:R-:W-:Y:S02]  /*3600*/  SHF.L.U32 R3, R3, R5.reuse, RZ ;  /* 0x0000000503037219 */ /* 0x080fe400000006ff */
[----:B------:R-:W-:Y:S01]  /*3610*/  SHF.L.U32 R5, R2, R5, RZ ;  /* 0x0000000502057219 */ /* 0x000fe200000006ff */
[----:B------:R2:W-:Y:S04]  /*3620*/  STS [UR37+0x190], R4 ;  /* 0x00019004ff007988 */ /* 0x0005e80008000825 */
[----:B------:R2:W-:Y:S04]  /*3630*/  ATOMS.OR RZ, [UR4+0x14], R3 ;  /* 0x00001403ffff798c */ /* 0x0005e8000b000004 */
[----:B------:R2:W-:Y:S01]  /*3640*/  ATOMS.OR RZ, [UR4+0x18], R5 ;  /* 0x00001805ffff798c */ /* 0x0005e2000b000004 */
[----:B------:R-:W-:Y:S03]  /*3650*/  SYNCS.ARRIVE.TRANS64.RED.A1T0 RZ, [UR5], RZ ;  /* 0x000000ffffff79a7 */ /* 0x000fe60008100405 */
[----:B------:R2:W-:Y:S01]  /*3660*/  ATOMS.XOR RZ, [UR4+0x10], R2 ;  /* 0x00001002ffff798c */ /* 0x0005e2000b800004 */
[----:B------:R-:W-:Y:S05]  /*3670*/  BRA `(.L_x_70) ;  /* 0x0000000000107947 */ /* 0x000fea0003800000 */
.L_x_63:
[----:B------:R-:W-:-:S05]  /*3680*/  MOV R2, 0xffffffff ;  /* 0xffffffff00027802 */ /* 0x000fca0000000f00 */
[----:B------:R1:W-:Y:S02]  /*3690*/  STS [UR37+0x190], R2 ;  /* 0x00019002ff007988 */ /* 0x0003e40008000825 */
[----:B-1----:R-:W-:Y:S02]  /*36a0*/  MOV R2, 0x36c0 ;  /* 0x000036c000027802 */ /* 0x002fe40000000f00 */
[----:B-----5:R-:W-:Y:S05]  /*36b0*/  CALL.REL.NOINC `($__internal_1_$__cuda_sm10x_tcgen05_guardrail_trap_phase_invalid_during_alloc) ;  /* 0x0000006400347944 */ /* 0x020fea0003c00000 */
.L_x_70:
[----:B------:R-:W-:Y:S05]  /*36c0*/  WARPSYNC.ALL ;  /* 0x0000000000007948 */ /* 0x000fea0003800000 */
[----:B------:R-:W3:Y:S01]  /*36d0*/  S2UR UR11, SR_CgaCtaId ;  /* 0x00000000000b79c3 */ /* 0x000ee20000008800 */
[----:B------:R-:W-:Y:S01]  /*36e0*/  UMOV UR4, 0x400 ;  /* 0x0000040000047882 */ /* 0x000fe20000000000 */
[----:B------:R-:W-:-:S06]  /*36f0*/  NOP ;  /* 0x0000000000007918 */ /* 0x000fcc0000000000 */
[----:B------:R-:W-:Y:S06]  /*3700*/  BAR.ARV 0x6, 0xa0 ;  /* 0x0182800000007b1d */ /* 0x000fec0000002000 */
[----:B------:R-:W4:Y:S01]  /*3710*/  LDCU UR5, c[0x0][0x38c] ;  /* 0x00007180ff0577ac */ /* 0x000f220008000800 */
[----:B------:R-:W-:Y:S01]  /*3720*/  LOP3.LUT R0, R0, 0xffff, RZ, 0xc0, !PT ;  /* 0x0000ffff00007812 */ /* 0x000fe200078ec0ff */
[----:B-1----:R-:W-:Y:S01]  /*3730*/  IMAD.MOV.U32 R9, RZ, RZ, 0x1 ;  /* 0x00000001ff097424 */ /* 0x002fe200078e00ff */
[----:B------:R-:W-:Y:S01]  /*3740*/  LOP3.LUT R8, R8, 0xffff, RZ, 0xc0, !PT ;  /* 0x0000ffff08087812 */ /* 0x000fe200078ec0ff */
[----:B------:R-:W-:Y:S01]  /*3750*/  UMOV UR17, URZ ;  /* 0x000000ff00117c82 */ /* 0x000fe20008000000 */
[----:B------:R-:W-:Y:S01]  /*3760*/  R2UR UR12, R0 ;  /* 0x00000000000c72ca */ /* 0x000fe200000e0000 */
[----:B------:R-:W-:Y:S01]  /*3770*/  UMOV UR16, URZ ;  /* 0x000000ff00107c82 */ /* 0x000fe20008000000 */
[----:B------:R-:W-:Y:S01]  /*3780*/  R2UR UR13, R8 ;  /* 0x00000000080d72ca */ /* 0x000fe200000e0000 */
[----:B------:R-:W-:Y:S01]  /*3790*/  IMAD.MOV.U32 R8, RZ, RZ, RZ ;  /* 0x000000ffff087224 */ /* 0x000fe200078e00ff */
[----:B------:R-:W-:Y:S01]  /*37a0*/  UMOV UR15, URZ ;  /* 0x000000ff000f7c82 */ /* 0x000fe20008000000 */
[----:B---3--:R-:W-:-:S02]  /*37b0*/  ULEA UR11, UR11, UR4, 0x18 ;  /* 0x000000040b0b7291 */ /* 0x008fc4000f8ec0ff */
[----:B------:R-:W-:Y:S02]  /*37c0*/  UISETP.NE.AND UP2, UPT, UR9, URZ, UPT ;  /* 0x000000ff0900728c */ /* 0x000fe4000bf45270 */
[----:B------:R-:W-:Y:S02]  /*37d0*/  UIADD3 UR14, UPT, UPT, UR11, 0x6400, URZ ;  /* 0x000064000b0e7890 */ /* 0x000fe4000fffe0ff */
[----:B------:R-:W-:Y:S02]  /*37e0*/  UIADD3 UR4, UPT, UPT, UR11, 0x1a400, URZ ;  /* 0x0001a4000b047890 */ /* 0x000fe4000fffe0ff */
[----:B----4-:R-:W-:Y:S01]  /*37f0*/  UIADD3 UR5, UPT, UPT, UR5, 0x3f, URZ ;  /* 0x0000003f05057890 */ /* 0x010fe2000fffe0ff */
[----:B--2---:R-:W1:Y:S01]  /*3800*/  LDS R2, [UR11+0x190] ;  /* 0x0001900bff027984 */ /* 0x004e620008000800 */
[----:B------:R-:W-:Y:S02]  /*3810*/  USHF.R.U32.HI UR14, URZ, 0x4, UR14 ;  /* 0x00000004ff0e7899 */ /* 0x000fe4000801160e */
[----:B------:R-:W-:-:S02]  /*3820*/  USHF.R.S32.HI UR10, URZ, 0x1f, UR5 ;  /* 0x0000001fff0a7899 */ /* 0x000fc40008011405 */
[----:B------:R-:W-:Y:S02]  /*3830*/  USHF.R.U32.HI UR4, URZ, 0x4, UR4 ;  /* 0x00000004ff047899 */ /* 0x000fe40008011604 */
[----:B------:R-:W-:Y:S02]  /*3840*/  ULEA.HI UR10, UR10, UR5, URZ, 0x6 ;  /* 0x000000050a0a7291 */ /* 0x000fe4000f8f30ff */
[----:B------:R-:W-:Y:S02]  /*3850*/  ULOP3.LUT UR14, UR14, 0x3fff, URZ, 0xc0, !UPT ;  /* 0x00003fff0e0e7892 */ /* 0x000fe4000f8ec0ff */
[----:B------:R-:W-:Y:S02]  /*3860*/  USHF.R.S32.HI UR10, URZ, 0x6, UR10 ;  /* 0x00000006ff0a7899 */ /* 0x000fe4000801140a */
[----:B------:R-:W-:Y:S02]  /*3870*/  ULOP3.LUT UR4, UR4, 0x3fff, URZ, 0xc0, !UPT ;  /* 0x00003fff04047892 */ /* 0x000fe4000f8ec0ff */
[----:B------:R-:W-:Y:S01]  /*3880*/  UISETP.LT.AND UP0, UPT, UR10, 0x1, UPT ;  /* 0x000000010a00788c */ /* 0x000fe2000bf01270 */
[----:B------:R-:W-:Y:S01]  /*3890*/  UMOV UR24, 0x0 ;  /* 0x0000000000187882 */ /* 0x000fe20000000000 */
[----:B------:R-:W-:Y:S01]  /*38a0*/  UMOV UR25, 0x8300490 ;  /* 0x0830049000197882 */ /* 0x000fe20000000000 */
[----:B------:R-:W-:-:S02]  /*38b0*/  ULOP3.LUT UR14, UR14, 0x10000, URZ, 0xfc, !UPT ;  /* 0x000100000e0e7892 */ /* 0x000fc4000f8efcff */
[----:B------:R-:W-:Y:S02]  /*38c0*/  ULOP3.LUT UR4, UR4, 0x10000, URZ, 0xfc, !UPT ;  /* 0x0001000004047892 */ /* 0x000fe4000f8efcff */
[----:B------:R-:W-:Y:S01]  /*38d0*/  USEL UR23, UR10, 0x1, !UP0 ;  /* 0x000000010a177887 */ /* 0x000fe2000c000000 */
[----:B------:R-:W-:Y:S01]  /*38e0*/  UMOV UR32, 0x0 ;  /* 0x0000000000207882 */ /* 0x000fe20000000000 */
[----:B------:R-:W-:Y:S01]  /*38f0*/  UMOV UR33, 0x8300490 ;  /* 0x0830049000217882 */ /* 0x000fe20000000000 */
[----:B------:R-:W-:Y:S01]  /*3900*/  UMOV UR30, 0x0 ;  /* 0x00000000001e7882 */ /* 0x000fe20000000000 */
[----:B------:R-:W-:Y:S01]  /*3910*/  UMOV UR31, 0x8300490 ;  /* 0x08300490001f7882 */ /* 0x000fe20000000000 */
[----:B------:R-:W-:Y:S01]  /*3920*/  UMOV UR28, 0x0 ;  /* 0x00000000001c7882 */ /* 0x000fe20000000000 */
[----:B------:R-:W-:Y:S01]  /*3930*/  UMOV UR29, 0x8300490 ;  /* 0x08300490001d7882 */ /* 0x000fe20000000000 */
[----:B-1----:R-:W-:Y:S02]  /*3940*/  R2UR UR18, R2 ;  /* 0x00000000021272ca */ /* 0x002fe400000e0000 */
[----:B------:R-:W-:-:S13]  /*3950*/  CS2R R2, SRZ ;  /* 0x0000000000027805 */ /* 0x000fda000001ff00 */
.L_x_81:
[C---:B------:R-:W-:Y:S02]  /*3960*/  LEA R0, R8.reuse, UR11, 0x3 ;  /* 0x0000000b08007c11 */ /* 0x040fe4000f8e18ff */
[----:B------:R-:W-:Y:S02]  /*3970*/  SHF.L.U32 R4, R3, 0x1f, RZ ;  /* 0x0000001f03047819 */ /* 0x000fe400000006ff */
[----:B------:R-:W-:Y:S02]  /*3980*/  LEA R5, R8, UR11, 0x4 ;  /* 0x0000000b08057c11 */ /* 0x000fe4000f8e20ff */
[----:B------:R-:W1:Y:S02]  /*3990*/  SYNCS.PHASECHK.TRANS64.TRYWAIT P0, [R0+URZ+0xe0], R4 ;  /* 0x0000e004000075a7 */ /* 0x000e6400080011ff */
[----:B-1-34-:R-:W-:Y:S05]  /*39a0*/  @!P0 BRA `(.L_x_74) ;  /* 0x0000005800bc8947 */ /* 0x01afea0003800000 */
.L_x_177:
[----:B-1----:R-:W1:Y:S01]  /*39b0*/  LDS.128 R4, [R5+0x170] ;  /* 0x0001700005047984 */ /* 0x002e620000000c00 */
[----:B------:R-:W-:Y:S02]  /*39c0*/  VIADD R0, R0, 0xf0 ;  /* 0x000000f000007836 */ /* 0x000fe40000000000 */
[----:B------:R-:W-:Y:S01]  /*39d0*/  VIADD R8, R8, 0x1 ;  /* 0x0000000108087836 */ /* 0x000fe20000000000 */
[----:B------:R-:W-:Y:S01]  /*39e0*/  @!PT LDS RZ, [RZ] ;  /* 0x00000000fffff984 */ /* 0x000fe20000000800 */
[----:B------:R-:W-:Y:S01]  /*39f0*/  @!PT LDS RZ, [RZ] ;  /* 0x00000000fffff984 */ /* 0x000fe20000000800 */
[----:B------:R-:W-:Y:S01]  /*3a00*/  @!PT LDS RZ, [RZ] ;  /* 0x00000000fffff984 */ /* 0x000fe20000000800 */
[----:B------:R-:W-:Y:S01]  /*3a10*/  @!PT LDS RZ, [RZ] ;  /* 0x00000000fffff984 */ /* 0x000fe20000000800 */
[----:B------:R2:W-:Y:S06]  /*3a20*/  MEMBAR.ALL.CTA ;  /* 0x0000000000007992 */ /* 0x0005ec0000008000 */
[----:B--2---:R-:W2:Y:S01]  /*3a30*/  FENCE.VIEW.ASYNC.S ;  /* 0x00000000000073c6 */ /* 0x004ea20000000000 */
[----:B------:R-:W-:-:S04]  /*3a40*/  PRMT R0, RZ, 0x654, R0 ;  /* 0x00000654ff007816 */ /* 0x000fc80000000000 */
[----:B--2---:R2:W-:Y:S01]  /*3a50*/  SYNCS.ARRIVE.TRANS64.RED.A1T0 RZ, [R0+URZ], RZ ;  /* 0x000000ff00ff79a7 */ /* 0x0045e200081004ff */
[----:B-1----:R-:W-:Y:S01]  /*3a60*/  LOP3.LUT P1, RZ, R6, 0x1, RZ, 0xc0, !PT ;  /* 0x0000000106ff7812 */ /* 0x002fe2000782c0ff */
[----:B--2---:R-:W-:-:S12]  /*3a70*/  BRA.U UP2, `(.L_x_75) ;  /* 0x0000000502087547 */ /* 0x004fd8000b800000 */
[----:B------:R-:W1:Y:S01]  /*3a80*/  LDCU UR5, c[0x0][0x38c] ;  /* 0x00007180ff0577ac */ /* 0x000e620008000800 */
[----:B------:R-:W-:Y:S02]  /*3a90*/  PLOP3.LUT P2, PT, PT, PT, PT, 0x80, 0x8 ;  /* 0x000000000008781c */ /* 0x000fe40003f4f070 */
[----:B------:R-:W-:Y:S01]  /*3aa0*/  SHF.L.U32 R4, R9, 0x1f, RZ ;  /* 0x0000001f09047819 */ /* 0x000fe200000006ff */
[----:B------:R-:W-:Y:S02]  /*3ab0*/  ULEA UR19, UR17, UR11, 0x3 ;  /* 0x0000000b11137291 */ /* 0x000fe4000f8e18ff */
[----:B------:R-:W-:Y:S02]  /*3ac0*/  UIMAD UR20, UR17, 0x60, UR18 ;  /* 0x00000060111478a4 */ /* 0x000fe4000f8e0212 */
[----:B-1----:R-:W-:-:S06]  /*3ad0*/  UISETP.GE.AND UP0, UPT, UR5, 0x1, UPT ;  /* 0x000000010500788c */ /* 0x002fcc000bf06270 */
[----:B------:R-:W-:-:S05]  /*3ae0*/  PLOP3.LUT P0, PT, PT, PT, UP0, 0x80, 0x8 ;  /* 0x000000000008781c */ /* 0x000fca0003f0f008 */
[----:B------:R-:W-:-:S08]  /*3af0*/  @UP0 ULEA UR5, UR16, UR11, 0x3 ;  /* 0x0000000b10050291 */ /* 0x000fd0000f8e18ff */
[----:B------:R-:W-:-:S04]  /*3b00*/  @P0 SHF.L.U32 R0, R2, 0x1f, RZ ;  /* 0x0000001f02000819 */ /* 0x000fc800000006ff */
[----:B------:R1:W2:Y:S01]  /*3b10*/  @P0 SYNCS.PHASECHK.TRANS64.TRYWAIT P2, [UR5], R0 ;  /* 0x00000000ff0005a7 */ /* 0x0002a20008041105 */
[----:B------:R-:W3:Y:S02]  /*3b20*/  SYNCS.PHASECHK.TRANS64.TRYWAIT P0, [UR19+0x120], R4 ;  /* 0x00012004ff0075a7 */ /* 0x000ee40008001113 */
[----:B-123--:R-:W-:Y:S05]  /*3b30*/  @!P0 BRA `(.L_x_76) ;  /* 0x00000058006c8947 */ /* 0x00efea0003800000 */
.L_x_179:
[----:B------:R-:W-:Y:S01]  /*3b40*/  UMOV UR22, UR15 ;  /* 0x0000000f00167c82 */ /* 0x000fe20008000000 */
[----:B------:R-:W-:Y:S05]  /*3b50*/  BRA.U !UP0, `(.L_x_77) ;  /* 0x0000000108c07547 */ /* 0x000fea000b800000 */
[----:B------:R-:W-:Y:S02]  /*3b60*/  UIADD3 UR22, UPT, UPT, UR23, UR15, URZ ;  /* 0x0000000f17167290 */ /* 0x000fe4000fffe0ff */
[----:B------:R-:W-:Y:S01]  /*3b70*/  UPLOP3.LUT UP3, UPT, UPT, UPT, UPT, 0x40, 0x4 ;  /* 0x000000000004789c */ /* 0x000fe20003f6e870 */
[----:B------:R-:W-:Y:S01]  /*3b80*/  UMOV UR21, UR10 ;  /* 0x0000000a00157c82 */ /* 0x000fe20008000000 */
[----:B------:R-:W-:-:S09]  /*3b90*/  UMOV UR5, UR16 ;  /* 0x0000001000057c82 */ /* 0x000fd20008000000 */
.L_x_80:
[----:B--2---:R-:W-:Y:S01]  /*3ba0*/  ULEA UR7, UR5, UR11, 0x3 ;  /* 0x0000000b05077291 */ /* 0x004fe2000f8e18ff */
[----:B---3--:R-:W-:Y:S11]  /*3bb0*/  @P2 BRA `(.L_x_78) ;  /* 0x00000000000c2947 */ /* 0x008ff60003800000 */
[----:B-1----:R-:W-:Y:S04]  /*3bc0*/  SHF.L.U32 R4, R2, 0x1f, RZ ;  /* 0x0000001f02047819 */ /* 0x002fe800000006ff */
[----:B------:R-:W1:Y:S02]  /*3bd0*/  SYNCS.PHASECHK.TRANS64.TRYWAIT P0, [UR7], R4 ;  /* 0x00000004ff0075a7 */ /* 0x000e640008001107 */
[----:B-1----:R-:W-:Y:S05]  /*3be0*/  @!P0 BRA `(.L_x_79) ;  /* 0x0000005800588947 */ /* 0x002fea0003800000 */
.L_x_78:
[----:B------:R-:W-:Y:S01]  /*3bf0*/  UISETP.NE.AND UP0, UPT, UR21, 0x1, UPT ;  /* 0x000000011500788c */ /* 0x000fe2000bf05270 */
[----:B------:R-:W-:Y:S01]  /*3c00*/  PLOP3.LUT P2, PT, PT, PT, PT, 0x80, 0x8 ;  /* 0x000000000008781c */ /* 0x000fe20003f4f070 */
[----:B------:R-:W-:Y:S02]  /*3c10*/  UIADD3 UR16, UPT, UPT, UR5, 0x1, URZ ;  /* 0x0000000105107890 */ /* 0x000fe4000fffe0ff */
[----:B------:R-:W-:Y:S02]  /*3c20*/  UIMAD UR6, UR5, 0x300, UR4 ;  /* 0x00000300050678a4 */ /* 0x000fe4000f8e0204 */
[----:B------:R-:W-:Y:S01]  /*3c30*/  UISETP.NE.AND UP1, UPT, UR16, 0xa, UPT ;  /* 0x0000000a1000788c */ /* 0x000fe2000bf25270 */
[----:B------:R-:W-:Y:S01]  /*3c40*/  PLOP3.LUT P0, PT, PT, PT, UP0, 0x80, 0x8 ;  /* 0x000000000008781c */ /* 0x000fe20003f0f008 */
[----:B------:R-:W-:Y:S02]  /*3c50*/  ULEA UR34, UR5, UR14, 0x9 ;  /* 0x0000000e05227291 */ /* 0x000fe4000f8e48ff */
[----:B------:R-:W-:Y:S02]  /*3c60*/  USEL UR27, URZ, 0x1, UP1 ;  /* 0x00000001ff1b7887 */ /* 0x000fe40008800000 */
[----:B------:R-:W-:Y:S02]  /*3c70*/  USEL UR16, UR16, URZ, UP1 ;  /* 0x000000ff10107287 */ /* 0x000fe40008800000 */
[----:B------:R-:W-:Y:S02]  /*3c80*/  UIADD3 UR46, UPT, UPT, UR6, 0x2, URZ ;  /* 0x00000002062e7890 */ /* 0x000fe4000fffe0ff */
[----:B------:R-:W-:Y:S01]  /*3c90*/  @UP0 ULEA UR26, UR16, UR11, 0x3 ;  /* 0x0000000b101a0291 */ /* 0x000fe2000f8e18ff */
[----:B------:R-:W-:Y:S01]  /*3ca0*/  LOP3.LUT R2, R2, UR27, RZ, 0x3c, !PT ;  /* 0x0000001b02027c12 */ /* 0x000fe2000f8e3cff */
[----:B------:R-:W-:Y:S02]  /*3cb0*/  UIADD3 UR44, UPT, UPT, UR34, 0x2, URZ ;  /* 0x00000002222c7890 */ /* 0x000fe4000fffe0ff */
[----:B------:R-:W-:Y:S01]  /*3cc0*/  UIADD3 UR42, UPT, UPT, UR6, 0x4, URZ ;  /* 0x00000004062a7890 */ /* 0x000fe2000fffe0ff */
[----:B-1----:R-:W-:Y:S01]  /*3cd0*/  @P0 SHF.L.U32 R0, R2, 0x1f, RZ ;  /* 0x0000001f02000819 */ /* 0x002fe200000006ff */
[----:B------:R-:W-:Y:S02]  /*3ce0*/  UIADD3 UR40, UPT, UPT, UR34, 0x4, URZ ;  /* 0x0000000422287890 */ /* 0x000fe4000fffe0ff */
[----:B------:R-:W-:Y:S01]  /*3cf0*/  UIADD3 UR38, UPT, UPT, UR6, 0x6, URZ ;  /* 0x0000000606267890 */ /* 0x000fe2000fffe0ff */
[----:B------:R2:W3:Y:S01]  /*3d00*/  @P0 SYNCS.PHASECHK.TRANS64.TRYWAIT P2, [UR26], R0 ;  /* 0x00000000ff0005a7 */ /* 0x0004e2000804111a */
[----:B------:R-:W-:Y:S02]  /*3d10*/  UIADD3 UR36, UPT, UPT, UR34, 0x6, URZ ;  /* 0x0000000622247890 */ /* 0x000fe4000fffe0ff */
[----:B------:R-:W-:Y:S02]  /*3d20*/  UIADD3 UR26, UPT, UPT, UR7, 0x50, URZ ;  /* 0x00000050071a7890 */ /* 0x000fe4000fffe0ff */
[----:B------:R-:W-:Y:S02]  /*3d30*/  UIADD3 UR15, UPT, UPT, UR15, 0x1, URZ ;  /* 0x000000010f0f7890 */ /* 0x000fe4000fffe0ff */
[----:B------:R-:W-:Y:S02]  /*3d40*/  UIADD3 UR21, UPT, UPT, UR21, -0x1, URZ ;  /* 0xffffffff15157890 */ /* 0x000fe4000fffe0ff */
[----:B------:R-:W-:Y:S01]  /*3d50*/  UISETP.NE.AND UP0, UPT, UR15, UR22, UPT ;  /* 0x000000160f00728c */ /* 0x000fe2000bf05270 */
[----:B------:R-:W-:Y:S01]  /*3d60*/  UMOV UR7, 0x40004040 ;  /* 0x4000404000077882 */ /* 0x000fe20000000000 */
[----:B------:R-:W-:Y:S01]  /*3d70*/  UMOV UR35, 0x40004040 ;  /* 0x4000404000237882 */ /* 0x000fe20000000000 */
[----:B------:R-:W-:Y:S01]  /*3d80*/  UMOV UR47, 0x40004040 ;  /* 0x40004040002f7882 */ /* 0x000fe20000000000 */
[----:B------:R2:W-:Y:S01]  /*3d90*/  UTCHMMA.2CTA gdesc[UR34], gdesc[UR6], tmem[UR20], tmem[UR24], idesc[UR25], UP3 ;  /* 0x00ff1806220075ea */ /* 0x0005e20009a00014 */
[----:B------:R-:W-:Y:S01]  /*3da0*/  UPLOP3.LUT UP3, UPT, UPT, UPT, UPT, 0x80, 0x8 ;  /* 0x000000000008789c */ /* 0x000fe20003f6f070 */
[----:B------:R-:W-:Y:S01]  /*3db0*/  UMOV UR45, 0x40004040 ;  /* 0x40004040002d7882 */ /* 0x000fe20000000000 */
[----:B------:R-:W-:Y:S01]  /*3dc0*/  UMOV UR43, 0x40004040 ;  /* 0x40004040002b7882 */ /* 0x000fe20000000000 */
[----:B------:R2:W-:Y:S01]  /*3dd0*/  UTCHMMA.2CTA gdesc[UR44], gdesc[UR46], tmem[UR20], tmem[UR32], idesc[UR33], UPT ;  /* 0x00ff202e2c0075ea */ /* 0x0005e2000ba00014 */
[----:B------:R-:W-:Y:S01]  /*3de0*/  UMOV UR41, 0x40004040 ;  /* 0x4000404000297882 */ /* 0x000fe20000000000 */
[----:B------:R-:W-:Y:S01]  /*3df0*/  UMOV UR39, 0x40004040 ;  /* 0x4000404000277882 */ /* 0x000fe20000000000 */
[----:B------:R-:W-:Y:S01]  /*3e00*/  UMOV UR37, 0x40004040 ;  /* 0x4000404000257882 */ /* 0x000fe20000000000 */
[----:B------:R2:W-:Y:S01]  /*3e10*/  UTCHMMA.2CTA gdesc[UR40], gdesc[UR42], tmem[UR20], tmem[UR30], idesc[UR31], UPT ;  /* 0x00ff1e2a280075ea */ /* 0x0005e2000ba00014 */
[----:B------:R2:W-:Y:S01]  /*3e20*/  UTCHMMA.2CTA gdesc[UR36], gdesc[UR38], tmem[UR20], tmem[UR28], idesc[UR29], UPT ;  /* 0x00ff1c26240075ea */ /* 0x0005e2000ba00014 */
[----:B------:R2:W-:Y:S01]  /*3e30*/  UTCBAR.2CTA.MULTICAST [UR26], URZ, UR13 ;  /* 0x000000ff1a0073e9 */ /* 0x0005e2000820080d */
[----:B------:R-:W-:Y:S01]  /*3e40*/  UMOV UR5, UR16 ;  /* 0x0000001000057c82 */ /* 0x000fe20008000000 */
[----:B------:R-:W-:Y:S05]  /*3e50*/  BRA.U UP0, `(.L_x_80) ;  /* 0xfffffffd00507547 */ /* 0x000fea000b83ffff */
.L_x_77:
[----:B------:R-:W-:Y:S01]  /*3e60*/  UIADD3 UR19, UPT, UPT, UR19, 0x100, URZ ;  /* 0x0000010013137890 */ /* 0x000fe2000fffe0ff */
[----:B------:R-:W-:-:S08]  /*3e70*/  UMOV UR15, UR22 ;  /* 0x00000016000f7c82 */ /* 0x000fd00008000000 */
[----:B------:R4:W-:Y:S01]  /*3e80*/  UTCBAR.2CTA.MULTICAST [UR19], URZ, UR12 ;  /* 0x000000ff130073e9 */ /* 0x0009e2000820080c */
[----:B------:R-:W-:Y:S02]  /*3e90*/  NOP ;  /* 0x0000000000007918 */ /* 0x000fe40000000000 */
.L_x_75:
[----:B------:R-:W-:Y:S01]  /*3ea0*/  UIADD3 UR17, UPT, UPT, UR17, 0x1, URZ ;  /* 0x0000000111117890 */ /* 0x000fe2000fffe0ff */
[----:B------:R-:W-:-:S03]  /*3eb0*/  ISETP.NE.AND P0, PT, R8, 0x2, PT ;  /* 0x000000020800780c */ /* 0x000fc60003f05270 */
[----:B------:R-:W-:Y:S01]  /*3ec0*/  UISETP.NE.AND UP0, UPT, UR17, 0x4, UPT ;  /* 0x000000041100788c */ /* 0x000fe2000bf05270 */
[----:B-12---:R-:W-:Y:S02]  /*3ed0*/  SEL R0, RZ, 0x1, P0 ;  /* 0x00000001ff007807 */ /* 0x006fe40000000000 */
[----:B------:R-:W-:Y:S01]  /*3ee0*/  SEL R8, R8, RZ, P0 ;  /* 0x000000ff08087207 */ /* 0x000fe20000000000 */
[----:B------:R-:W-:Y:S01]  /*3ef0*/  USEL UR5, URZ, 0x1, UP0 ;  /* 0x00000001ff057887 */ /* 0x000fe20008000000 */
[----:B------:R-:W-:Y:S01]  /*3f00*/  LOP3.LUT R3, R3, R0, RZ, 0x3c, !PT ;  /* 0x0000000003037212 */ /* 0x000fe200078e3cff */
[----:B------:R-:W-:-:S04]  /*3f10*/  USEL UR17, UR17, URZ, UP0 ;  /* 0x000000ff11117287 */ /* 0x000fc80008000000 */
[----:B------:R-:W-:Y:S01]  /*3f20*/  LOP3.LUT R9, R9, UR5, RZ, 0x3c, !PT ;  /* 0x0000000509097c12 */ /* 0x000fe2000f8e3cff */
[----:B------:R-:W-:Y:S07]  /*3f30*/  @P1 BRA `(.L_x_81) ;  /* 0xfffffff800881947 */ /* 0x000fee000383ffff */
[----:B------:R-:W1:Y:S01]  /*3f40*/  S2UR UR4, SR_CgaCtaId ;  /* 0x00000000000479c3 */ /* 0x000e620000008800 */
[----:B------:R-:W-:Y:S01]  /*3f50*/  ELECT P0, URZ, PT ;  /* 0x0000000000ff782f */ /* 0x000fe20003800000 */
[----:B------:R-:W-:Y:S01]  /*3f60*/  HFMA2 R0, -RZ, RZ, 0, 5.9604644775390625e-08 ;  /* 0x00000001ff007431 */ /* 0x000fe200000001ff */
[----:B------:R-:W-:-:S05]  /*3f70*/  UMOV UR5, 0x40 ;  /* 0x0000004000057882 */ /* 0x000fca0000000000 */
[----:B------:R-:W-:Y:S01]  /*3f80*/  UVIRTCOUNT.DEALLOC.SMPOOL 0x80 ;  /* 0x000000800000784c */ /* 0x000fe20000000000 */
[----:B------:R-:W-:Y:S02]  /*3f90*/  UISETP.NE.AND UP0, UPT, UR9, URZ, UPT ;  /* 0x000000ff0900728c */ /* 0x000fe4000bf05270 */
[----:B-1----:R-:W-:-:S09]  /*3fa0*/  ULEA UR4, UR4, UR5, 0x18 ;  /* 0x0000000504047291 */ /* 0x002fd2000f8ec0ff */
[----:B------:R1:W-:Y:S01]  /*3fb0*/  @P0 STS.U8 [UR4+0x1c], R0 ;  /* 0x00001c00ff000988 */ /* 0x0003e20008000004 */
[----:B------:R-:W-:Y:S05]  /*3fc0*/  BRA.U UP0, `(.L_x_82) ;  /* 0x0000000100a07547 */ /* 0x000fea000b800000 */
[----:B------:R-:W-:Y:S01]  /*3fd0*/  UIADD3 UR5, UPT, UPT, UR11, 0x120, URZ ;  /* 0x000001200b057890 */ /* 0x000fe2000fffe0ff */
[----:B------:R-:W-:-:S03]  /*3fe0*/  SHF.L.U32 R2, R9, 0x1f, RZ ;  /* 0x0000001f09027819 */ /* 0x000fc600000006ff */
[----:B------:R-:W-:-:S09]  /*3ff0*/  ULEA UR6, UR17, UR5, 0x3 ;  /* 0x0000000511067291 */ /* 0x000fd2000f8e18ff */
[----:B------:R-:W2:Y:S02]  /*4000*/  SYNCS.PHASECHK.TRANS64.TRYWAIT P0, [UR6], R2 ;  /* 0x00000002ff0075a7 */ /* 0x000ea40008001106 */
[----:B--2---:R-:W-:Y:S05]  /*4010*/  @!P0 BRA `(.L_x_83) ;  /* 0x0000005400648947 */ /* 0x004fea0003800000 */
.L_x_182:
        /* <DEDUP_REMOVED lines=9> */
.L_x_184:
        /* <DEDUP_REMOVED lines=9> */
.L_x_186:
[----:B------:R-:W-:-:S04]  /*4140*/  UIADD3 UR7, UPT, UPT, UR7, 0x1, URZ ;  /* 0x0000000107077890 */ /* 0x000fc8000fffe0ff */
[----:B------:R-:W-:-:S04]  /*4150*/  UISETP.NE.AND UP1, UPT, UR7, 0x4, UPT ;  /* 0x000000040700788c */ /* 0x000fc8000bf25270 */
[----:B------:R-:W-:Y:S02]  /*4160*/  USEL UR6, URZ, 0x1, UP1 ;  /* 0x00000001ff067887 */ /* 0x000fe40008800000 */
[----:B------:R-:W-:-:S04]  /*4170*/  USEL UR7, UR7, URZ, UP1 ;  /* 0x000000ff07077287 */ /* 0x000fc80008800000 */
[----:B------:R-:W-:Y:S01]  /*4180*/  ULEA UR7, UR7, UR5, 0x3 ;  /* 0x0000000507077291 */ /* 0x000fe2000f8e18ff */
[----:B------:R-:W-:-:S04]  /*4190*/  LOP3.LUT R2, R2, UR6, RZ, 0x3c, !PT ;  /* 0x0000000602027c12 */ /* 0x000fc8000f8e3cff */
[----:B------:R-:W-:Y:S01]  /*41a0*/  SHF.L.U32 R2, R2, 0x1f, RZ ;  /* 0x0000001f02027819 */ /* 0x000fe200000006ff */
[----:B-1----:R-:W-:-:S04]  /*41b0*/  IMAD.U32 R0, RZ, RZ, UR7 ;  /* 0x00000007ff007e24 */ /* 0x002fc8000f8e00ff */
[----:B------:R1:W2:Y:S03]  /*41c0*/  SYNCS.PHASECHK.TRANS64.TRYWAIT P0, [R0+URZ], R2 ;  /* 0x00000002000075a7 */ /* 0x0002a600080011ff */
[----:B--2---:R-:W-:Y:S05]  /*41d0*/  @!P0 NANOSLEEP.SYNCS 0x989680 ;  /* 0x009896800000895d */ /* 0x004fea0003900000 */
[----:B------:R-:W2:Y:S02]  /*41e0*/  @!P0 SYNCS.PHASECHK.TRANS64 P0, [R0+URZ], R2 ;  /* 0x00000002000085a7 */ /* 0x000ea400080010ff */
[----:B--2---:R-:W-:Y:S05]  /*41f0*/  @P0 BRA `(.L_x_86) ;  /* 0x0000000000200947 */ /* 0x004fea0003800000 */
.L_x_87:
[----:B--2---:R2:W1:Y:S02]  /*4200*/  SYNCS.PHASECHK.TRANS64.TRYWAIT P0, [R0+URZ], R2 ;  /* 0x00000002000075a7 */ /* 0x00446400080011ff */
[----:B-1----:R-:W-:Y:S05]  /*4210*/  @!P0 NANOSLEEP.SYNCS 0x989680 ;  /* 0x009896800000895d */ /* 0x002fea0003900000 */
[----:B------:R-:W1:Y:S02]  /*4220*/  @!P0 SYNCS.PHASECHK.TRANS64 P0, [R0+URZ], R2 ;  /* 0x00000002000085a7 */ /* 0x000e6400080010ff */
[----:B-1----:R-:W-:Y:S05]  /*4230*/  @!P0 BRA `(.L_x_87) ;  /* 0xfffffffc00f08947 */ /* 0x002fea000383ffff */
[----:B------:R-:W-:Y:S05]  /*4240*/  BRA `(.L_x_86) ;  /* 0x00000000000c7947 */ /* 0x000fea0003800000 */
.L_x_82:
[----:B------:R-:W-:-:S04]  /*4250*/  UIADD3 UR5, UPT, UPT, UR11, 0x160, URZ ;  /* 0x000001600b057890 */ /* 0x000fc8000fffe0ff */
[----:B------:R-:W-:-:S09]  /*4260*/  UPRMT UR5, UR8, 0x654, UR5 ;  /* 0x0000065408057896 */ /* 0x000fd20008000005 */
[----:B------:R-:W-:Y:S03]  /*4270*/  SYNCS.ARRIVE.TRANS64.RED.A1T0 RZ, [UR5], RZ ;  /* 0x000000ffffff79a7 */ /* 0x000fe60008100405 */
.L_x_86:
[----:B-12---:R-:W-:Y:S01]  /*4280*/  SHF.L.U32 R2, RZ, 0x1f, RZ ;  /* 0x0000001fff027819 */ /* 0x006fe200000006ff */
[----:B------:R-:W-:Y:S01]  /*4290*/  UIADD3 UR5, UPT, UPT, UR11, 0x160, URZ ;  /* 0x000001600b057890 */ /* 0x000fe2000fffe0ff */
[----:B------:R-:W-:Y:S02]  /*42a0*/  PLOP3.LUT P0, PT, PT, PT, UP0, 0x80, 0x8 ;  /* 0x000000000008781c */ /* 0x000fe40003f0f008 */
[----:B------:R-:W1:Y:S02]  /*42b0*/  SYNCS.PHASECHK.TRANS64.TRYWAIT P1, [UR11+0x160], R2 ;  /* 0x00016002ff0075a7 */ /* 0x000e64000802110b */
[----:B-1----:R-:W-:Y:S09]  /*42c0*/  @!P1 BRA `(.L_x_88) ;  /* 0x0000005400009947 */ /* 0x002ff20003800000 */
.L_x_188:
[----:B------:R-:W-:Y:S02]  /*42d0*/  @!UP0 UPRMT UR5, UR8, 0x654, UR5 ;  /* 0x0000065408058896 */ /* 0x000fe40008000005 */
[----:B------:R-:W-:Y:S01]  /*42e0*/  ULOP3.LUT UR6, UR18, 0xffff, URZ, 0xc0, !UPT ;  /* 0x0000ffff12067892 */ /* 0x000fe2000f8ec0ff */
[----:B------:R-:W-:-:S03]  /*42f0*/  UMOV UR8, 0xffff ;  /* 0x0000ffff00087882 */ /* 0x000fc60000000000 */
[----:B------:R-:W-:-:S03]  /*4300*/  USHF.R.U32.HI UR6, URZ, 0x5, UR6 ;  /* 0x00000005ff067899 */ /* 0x000fc60008011606 */
[----:B------:R-:W-:Y:S01]  /*4310*/  @!P0 SYNCS.ARRIVE.TRANS64.RED.A1T0 RZ, [UR5], RZ ;  /* 0x000000ffffff89a7 */ /* 0x000fe20008100405 */
[----:B------:R-:W-:Y:S01]  /*4320*/  NOP ;  /* 0x0000000000007918 */ /* 0x000fe20000000000 */
[----:B-1----:R-:W1:Y:S01]  /*4330*/  LDS R0, [UR4+0x14] ;  /* 0x00001404ff007984 */ /* 0x002e620008000800 */
[----:B------:R-:W-:Y:S01]  /*4340*/  USHF.L.U32 UR8, UR8, UR6, URZ ;  /* 0x0000000608087299 */ /* 0x000fe200080006ff */
[----:B------:R-:W-:Y:S02]  /*4350*/  UMOV UR5, 0x1 ;  /* 0x0000000100057882 */ /* 0x000fe40000000000 */
[----:B------:R-:W-:-:S03]  /*4360*/  USHF.L.U32 UR5, UR5, UR6, URZ ;  /* 0x0000000605057299 */ /* 0x000fc600080006ff */
[----:B-1----:R-:W-:-:S04]  /*4370*/  LOP3.LUT R0, R0, UR8, RZ, 0xc0, !PT ;  /* 0x0000000800007c12 */ /* 0x002fc8000f8ec0ff */
[----:B------:R-:W-:-:S13]  /*4380*/  ISETP.NE.AND P0, PT, R0, UR8, PT ;  /* 0x0000000800007c0c */ /* 0x000fda000bf05270 */
[----:B------:R-:W-:Y:S05]  /*4390*/  @P0 BRA `(.L_x_89) ;  /* 0x0000000000580947 */ /* 0x000fea0003800000 */
[----:B------:R-:W1:Y:S02]  /*43a0*/  LDS R0, [UR4+0x18] ;  /* 0x00001804ff007984 */ /* 0x000e640008000800 */
[----:B-1----:R-:W-:-:S04]  /*43b0*/  LOP3.LUT R0, R0, UR5, RZ, 0xc0, !PT ;  /* 0x0000000500007c12 */ /* 0x002fc8000f8ec0ff */
[----:B------:R-:W-:-:S13]  /*43c0*/  ISETP.NE.AND P0, PT, R0, UR5, PT ;  /* 0x0000000500007c0c */ /* 0x000fda000bf05270 */
[----:B------:R-:W-:Y:S05]  /*43d0*/  @P0 BRA `(.L_x_90) ;  /* 0x00000000003c0947 */ /* 0x000fea0003800000 */
[----:B------:R-:W1:Y:S01]  /*43e0*/  S2R R2, SR_LANEID ;  /* 0x0000000000027919 */ /* 0x000e620000000000 */
[----:B------:R-:W-:Y:S01]  /*43f0*/  ULOP3.LUT UR8, URZ, UR8, URZ, 0x33, !UPT ;  /* 0x00000008ff087292 */ /* 0x000fe2000f8e33ff */
[----:B------:R-:W-:Y:S02]  /*4400*/  VOTEU.ANY UR7, UPT, PT ;  /* 0x0000000000077886 */ /* 0x000fe400038e0100 */
[----:B------:R-:W-:-:S03]  /*4410*/  UFLO.U32 UR7, UR7 ;  /* 0x00000007000772bd */ /* 0x000fc600080e0000 */
[----:B------:R-:W-:-:S04]  /*4420*/  IMAD.U32 R0, RZ, RZ, UR8 ;  /* 0x00000008ff007e24 */ /* 0x000fc8000f8e00ff */
[----:B------:R2:W3:Y:S02]  /*4430*/  REDUX UR6, R0 ;  /* 0x00000000000673c4 */ /* 0x0004e40000000000 */
[----:B------:R1:W-:Y:S02]  /*4440*/  UTCATOMSWS.AND URZ, UR8 ;  /* 0x0000000800ff79e3 */ /* 0x0003e40008000000 */
[----:B-1----:R-:W-:Y:S02]  /*4450*/  ISETP.EQ.U32.AND P0, PT, R2, UR7, PT ;  /* 0x0000000702007c0c */ /* 0x002fe4000bf02070 */
[----:B--2---:R-:W-:Y:S02]  /*4460*/  LOP3.LUT R0, RZ, UR5, RZ, 0x33, !PT ;  /* 0x00000005ff007c12 */ /* 0x004fe4000f8e33ff */
[----:B---3--:R-:W-:Y:S02]  /*4470*/  MOV R2, UR6 ;  /* 0x0000000600027c02 */ /* 0x008fe40008000f00 */
[----:B------:R-:W1:Y:S07]  /*4480*/  REDUX UR5, R0 ;  /* 0x00000000000573c4 */ /* 0x000e6e0000000000 */
[----:B------:R2:W-:Y:S01]  /*4490*/  @P0 ATOMS.AND RZ, [UR4+0x14], R2 ;  /* 0x00001402ffff098c */ /* 0x0005e2000a800004 */
[----:B-1----:R-:W-:-:S05]  /*44a0*/  IMAD.U32 R0, RZ, RZ, UR5 ;  /* 0x00000005ff007e24 */ /* 0x002fca000f8e00ff */
[----:B------:R2:W-:Y:S01]  /*44b0*/  @P0 ATOMS.AND RZ, [UR4+0x18], R0 ;  /* 0x00001800ffff098c */ /* 0x0005e2000a800004 */
[----:B------:R-:W-:Y:S05]  /*44c0*/  BRA `(.L_x_91) ;  /* 0x0000000000147947 */ /* 0x000fea0003800000 */
.L_x_90:
[----:B------:R-:W-:Y:S02]  /*44d0*/  MOV R2, 0x44f0 ;  /* 0x000044f000027802 */ /* 0x000fe40000000f00 */
[----:B---345:R-:W-:Y:S05]  /*44e0*/  CALL.REL.NOINC `($__internal_0_$__cuda_sm10x_tcgen05_guardrail_trap_col_being_dealloced_not_returned_by_alloc) ;  /* 0x00000054009c7944 */ /* 0x038fea0003c00000 */
[----:B------:R-:W-:Y:S05]  /*44f0*/  BRA `(.L_x_91) ;  /* 0x0000000000087947 */ /* 0x000fea0003800000 */
.L_x_89:
[----:B------:R-:W-:Y:S02]  /*4500*/  MOV R2, 0x4520 ;  /* 0x0000452000027802 */ /* 0x000fe40000000f00 */
[----:B---345:R-:W-:Y:S05]  /*4510*/  CALL.REL.NOINC `($__internal_2_$__cuda_sm10x_tcgen05_guardrail_trap_unallocated_columns_being_dealloced) ;  /* 0x0000005400a87944 */ /* 0x038fea0003c00000 */
.L_x_91:
[----:B------:R-:W-:Y:S01]  /*4520*/  NOP ;  /* 0x0000000000007918 */ /* 0x000fe20000000000 */
[----:B----4-:R-:W-:Y:S05]  /*4530*/  EXIT ;  /* 0x000000000000794d */ /* 0x010fea0003800000 */
.L_x_62:
[----:B------:R-:W-:-:S09]  /*4540*/  UISETP.NE.OR UP5, UPT, UR10, 0x3, !UP5 ;  /* 0x000000030a00788c */ /* 0x000fd2000efa5670 */
[----:B------:R-:W-:Y:S05]  /*4550*/  BRA.U UP5, `(.L_x_92) ;  /* 0x0000000d05f07547 */ /* 0x000fea000b800000 */
[----:B------:R-:W1:Y:S01]  /*4560*/  LDC R0, c[0x0][0xb30] ;  /* 0x0002cc00ff007b82 */ /* 0x000e620000000800 */
[----:B------:R-:W2:Y:S01]  /*4570*/  LDCU.64 UR8, c[0x0][0x888] ;  /* 0x00011100ff0877ac */ /* 0x000ea20008000a00 */
[----:B------:R-:W-:Y:S02]  /*4580*/  HFMA2 R27, -RZ, RZ, 0, 0 ;  /* 0x00000000ff1b7431 */ /* 0x000fe400000001ff */
[----:B------:R-:W-:Y:S01]  /*4590*/  IMAD.MOV.U32 R29, RZ, RZ, 0x1 ;  /* 0x00000001ff1d7424 */ /* 0x000fe200078e00ff */
[----:B------:R-:W-:Y:S01]  /*45a0*/  MOV R25, 0x2000 ;  /* 0x0000200000197802 */ /* 0x000fe20000000f00 */
[----:B------:R-:W3:Y:S01]  /*45b0*/  LDCU.64 UR4, c[0x0][0x890] ;  /* 0x00011200ff0477ac */ /* 0x000ee20008000a00 */
[----:B------:R-:W-:Y:S01]  /*45c0*/  IMAD.MOV.U32 R28, RZ, RZ, RZ ;  /* 0x000000ffff1c7224 */ /* 0x000fe200078e00ff */
[----:B------:R-:W4:Y:S01]  /*45d0*/  LDC R24, c[0x0][0x370] ;  /* 0x0000dc00ff187b82 */ /* 0x000f220000000800 */
[----:B------:R-:W-:Y:S01]  /*45e0*/  UMOV UR7, 0x400 ;  /* 0x0000040000077882 */ /* 0x000fe20000000000 */
[----:B------:R-:W-:-:S02]  /*45f0*/  UPLOP3.LUT UP1, UPT, UPT, UPT, UPT, 0x40, 0x4 ;  /* 0x000000000004789c */ /* 0x000fc40003f2e870 */
[----:B------:R-:W-:-:S04]  /*4600*/  ULEA UR7, UR37, UR7, 0x18 ;  /* 0x0000000725077291 */ /* 0x000fc8000f8ec0ff */
[----:B------:R-:W4:Y:S01]  /*4610*/  LDC R3, c[0x0][0xb0c] ;  /* 0x0002c300ff037b82 */ /* 0x000f220000000800 */
[----:B------:R-:W-:Y:S02]  /*4620*/  UIADD3 UR13, UPT, UPT, UR7, 0xb0, URZ ;  /* 0x000000b0070d7890 */ /* 0x000fe4000fffe0ff */
[----:B--2---:R-:W-:Y:S02]  /*4630*/  UISETP.NE.U32.AND UP3, UPT, UR8, URZ, UPT ;  /* 0x000000ff0800728c */ /* 0x004fe4000bf65070 */
[----:B------:R-:W-:Y:S02]  /*4640*/  UIADD3 UR33, UPT, UPT, UR7, 0xa0, URZ ;  /* 0x000000a007217890 */ /* 0x000fe4000fffe0ff */
[----:B---3--:R-:W-:Y:S01]  /*4650*/  UISETP.NE.U32.AND UP4, UPT, UR4, URZ, UPT ;  /* 0x000000ff0400728c */ /* 0x008fe2000bf85070 */
[----:B------:R-:W2:Y:S01]  /*4660*/  LDC R18, c[0x0][0xb20] ;  /* 0x0002c800ff127b82 */ /* 0x000ea20000000800 */
[----:B-1----:R-:W-:Y:S01]  /*4670*/  ISETP.NE.AND P1, PT, R0, 0x1, PT ;  /* 0x000000010000780c */ /* 0x002fe20003f25270 */
[----:B------:R-:W-:-:S02]  /*4680*/  UISETP.NE.AND.EX UP3, UPT, UR9, URZ, UPT, UP3 ;  /* 0x000000ff0900728c */ /* 0x000fc4000bf65330 */
[----:B------:R-:W-:Y:S02]  /*4690*/  UIADD3 UR25, UPT, UPT, UR7, 0xa8, URZ ;  /* 0x000000a807197890 */ /* 0x000fe4000fffe0ff */
[----:B------:R-:W-:Y:S02]  /*46a0*/  UPRMT UR13, UR37, 0x654, UR13 ;  /* 0x00000654250d7896 */ /* 0x000fe4000800000d */
[----:B------:R-:W1:Y:S01]  /*46b0*/  LDC.64 R30, c[0x0][0x348] ;  /* 0x0000d200ff1e7b82 */ /* 0x000e620000000a00 */
[----:B------:R-:W-:-:S07]  /*46c0*/  UISETP.NE.AND.EX UP4, UPT, UR5, URZ, UPT, UP4 ;  /* 0x000000ff0500728c */ /* 0x000fce000bf85340 */
[----:B------:R-:W3:Y:S08]  /*46d0*/  LDC.64 R16, c[0x0][0xb10] ;  /* 0x0002c400ff107b82 */ /* 0x000ef00000000a00 */
[----:B------:R-:W1:Y:S08]  /*46e0*/  LDC.64 R6, c[0x0][0xb18] ;  /* 0x0002c600ff067b82 */ /* 0x000e700000000a00 */
[----:B------:R-:W1:Y:S08]  /*46f0*/  LDC.64 R4, c[0x0][0xb28] ;  /* 0x0002ca00ff047b82 */ /* 0x000e700000000a00 */
[----:B--2-4-:R-:W1:Y:S02]  /*4700*/  LDC R19, c[0x0][0x374] ;  /* 0x0000dd00ff137b82 */ /* 0x014e640000000800 */
.L_x_102:
[C---:B------:R-:W-:Y:S02]  /*4710*/  LEA R0, R28.reuse, UR7, 0x3 ;  /* 0x000000071c007c11 */ /* 0x040fe4000f8e18ff */
[----:B------:R-:W-:Y:S02]  /*4720*/  SHF.L.U32 R2, R27, 0x1f, RZ ;  /* 0x0000001f1b027819 */ /* 0x000fe400000006ff */
[----:B------:R-:W-:Y:S02]  /*4730*/  LEA R20, R28, UR7, 0x4 ;  /* 0x000000071c147c11 */ /* 0x000fe4000f8e20ff */
[----:B--2---:R-:W2:Y:S02]  /*4740*/  SYNCS.PHASECHK.TRANS64.TRYWAIT P0, [R0+URZ+0xe0], R2 ;  /* 0x0000e002000075a7 */ /* 0x004ea400080011ff */
[----:B--2---:R-:W-:Y:S05]  /*4750*/  @!P0 BRA `(.L_x_93) ;  /* 0x0000004c00f48947 */ /* 0x004fea0003800000 */
.L_x_189:
[----:B------:R-:W-:Y:S01]  /*4760*/  ISETP.GE.AND P0, PT, R37, 0x1, PT ;  /* 0x000000012500780c */ /* 0x000fe20003f06270 */
[----:B------:R-:W4:Y:S01]  /*4770*/  LDS.128 R20, [R20+0x170] ;  /* 0x0001700014147984 */ /* 0x000f220000000c00 */
[----:B--2---:R-:W-:Y:S01]  /*4780*/  VIADD R0, R0, 0xf0 ;  /* 0x000000f000007836 */ /* 0x004fe20000000000 */
[----:B------:R-:W-:Y:S01]  /*4790*/  @!PT LDS RZ, [RZ] ;  /* 0x00000000fffff984 */ /* 0x000fe20000000800 */
[----:B------:R-:W-:Y:S01]  /*47a0*/  @!PT LDS RZ, [RZ] ;  /* 0x00000000fffff984 */ /* 0x000fe20000000800 */
[----:B------:R-:W-:Y:S01]  /*47b0*/  @!PT LDS RZ, [RZ] ;  /* 0x00000000fffff984 */ /* 0x000fe20000000800 */
[----:B------:R-:W-:Y:S01]  /*47c0*/  @!PT LDS RZ, [RZ] ;  /* 0x00000000fffff984 */ /* 0x000fe20000000800 */
[----:B------:R2:W-:Y:S06]  /*47d0*/  MEMBAR.ALL.CTA ;  /* 0x0000000000007992 */ /* 0x0005ec0000008000 */
[----:B--2---:R-:W2:Y:S01]  /*47e0*/  FENCE.VIEW.ASYNC.S ;  /* 0x00000000000073c6 */ /* 0x004ea20000000000 */
[----:B------:R-:W-:Y:S04]  /*47f0*/  PRMT R0, RZ, 0x654, R0 ;  /* 0x00000654ff007816 */ /* 0x000fe80000000000 */
[----:B--2---:R2:W-:Y:S01]  /*4800*/  SYNCS.ARRIVE.TRANS64.RED.A1T0 RZ, [R0+URZ], RZ ;  /* 0x000000ff00ff79a7 */ /* 0x0045e200081004ff */
[----:B----4-:R-:W-:Y:S11]  /*4810*/  LOP3.LUT P3, RZ, R22, 0x1, RZ, 0xc0, !PT ;  /* 0x0000000116ff7812 */ /* 0x010ff6000786c0ff */
[----:B------:R-:W-:Y:S02]  /*4820*/  @!UPT UIADD3 URZ, UPT, UPT, URZ, URZ, URZ ;  /* 0x000000fffffff290 */ /* 0x000fe4000fffe0ff */
[----:B------:R-:W-:Y:S02]  /*4830*/  @P3 MOV R11, R20 ;  /* 0x00000014000b3202 */ /* 0x000fe40000000f00 */
[----:B------:R-:W-:Y:S01]  /*4840*/  @P3 LOP3.LUT R10, R21, 0xffff, RZ, 0xc0, !PT ;  /* 0x0000ffff150a3812 */ /* 0x000fe200078ec0ff */
[----:B--2---:R-:W-:Y:S06]  /*4850*/  @!P0 BRA `(.L_x_94) ;  /* 0x0000000000a48947 */ /* 0x004fec0003800000 */
[-C--:B-1----:R-:W-:Y:S01]  /*4860*/  IMAD.HI.U32 R0, R19, R7.reuse, RZ ;  /* 0x0000000713007227 */ /* 0x082fe200078e00ff */
[----:B------:R-:W-:Y:S02]  /*4870*/  ISETP.NE.AND P0, PT, R6, 0x1, PT ;  /* 0x000000010600780c */ /* 0x000fe40003f05270 */
[----:B------:R-:W-:Y:S01]  /*4880*/  ISETP.NE.AND P2, PT, R37, 0x1, PT ;  /* 0x000000012500780c */ /* 0x000fe20003f45270 */
[----:B---3--:R-:W-:Y:S01]  /*4890*/  IMAD.HI.U32 R9, R24, R16, RZ ;  /* 0x0000001018097227 */ /* 0x008fe200078e00ff */
[----:B------:R-:W-:Y:S02]  /*48a0*/  SHF.R.U32.HI R0, RZ, R18, R0 ;  /* 0x00000012ff007219 */ /* 0x000fe40000011600 */
[----:B------:R-:W-:Y:S01]  /*48b0*/  ISETP.NE.AND P4, PT, R3, 0x1, PT ;  /* 0x000000010300780c */ /* 0x000fe20003f85270 */
[----:B------:R-:W-:Y:S01]  /*48c0*/  IMAD.HI.U32 R13, R10, R7, RZ ;  /* 0x000000070a0d7227 */ /* 0x000fe200078e00ff */
[----:B------:R-:W-:Y:S02]  /*48d0*/  SHF.R.U32.HI R9, RZ, R17, R9 ;  /* 0x00000011ff097219 */ /* 0x000fe40000011609 */
[----:B------:R-:W-:Y:S01]  /*48e0*/  SEL R0, R19, R0, !P0 ;  /* 0x0000000013007207 */ /* 0x000fe20004000000 */
[----:B------:R-:W-:Y:S01]  /*48f0*/  IMAD.HI.U32 R12, R11, R16, RZ ;  /* 0x000000100b0c7227 */ /* 0x000fe200078e00ff */
[----:B------:R-:W-:Y:S03]  /*4900*/  SEL R9, R24, R9, !P4 ;  /* 0x0000000918097207 */ /* 0x000fe60006000000 */
[-C--:B------:R-:W-:Y:S01]  /*4910*/  IMAD.HI.U32 R8, R0, R4.reuse, RZ ;  /* 0x0000000400087227 */ /* 0x080fe200078e00ff */
[----:B------:R-:W-:Y:S03]  /*4920*/  SHF.R.U32.HI R12, RZ, R17, R12 ;  /* 0x00000011ff0c7219 */ /* 0x000fe6000001160c */
[----:B------:R-:W-:Y:S01]  /*4930*/  IMAD.HI.U32 R2, R9, R4, RZ ;  /* 0x0000000409027227 */ /* 0x000fe200078e00ff */
[-C--:B------:R-:W-:Y:S02]  /*4940*/  @P2 SHF.R.U32.HI R0, RZ, R5.reuse, R8 ;  /* 0x00000005ff002219 */ /* 0x080fe40000011608 */
[----:B------:R-:W-:Y:S02]  /*4950*/  SHF.R.U32.HI R8, RZ, R18, R13 ;  /* 0x00000012ff087219 */ /* 0x000fe4000001160d */
[----:B------:R-:W-:Y:S01]  /*4960*/  @P2 SHF.R.U32.HI R9, RZ, R5, R2 ;  /* 0x00000005ff092219 */ /* 0x000fe20000011602 */
[----:B------:R-:W-:Y:S01]  /*4970*/  IMAD R0, R37, R0, RZ ;  /* 0x0000000025007224 */ /* 0x000fe200078e02ff */
[----:B------:R-:W-:Y:S02]  /*4980*/  SEL R8, R10, R8, !P0 ;  /* 0x000000080a087207 */ /* 0x000fe40004000000 */
[----:B------:R-:W-:Y:S01]  /*4990*/  SEL R2, R11, R12, !P4 ;  /* 0x0000000c0b027207 */ /* 0x000fe20006000000 */
[C---:B------:R-:W-:Y:S01]  /*49a0*/  IMAD R12, R37.reuse, R9, RZ ;  /* 0x00000009250c7224 */ /* 0x040fe200078e02ff */
[C---:B------:R-:W-:Y:S01]  /*49b0*/  ISETP.GE.AND P0, PT, R8.reuse, R0, PT ;  /* 0x000000000800720c */ /* 0x040fe20003f06270 */
[----:B------:R-:W-:Y:S03]  /*49c0*/  IMAD.HI.U32 R0, R8, R4, RZ ;  /* 0x0000000408007227 */ /* 0x000fe600078e00ff */
[----:B------:R-:W-:Y:S02]  /*49d0*/  ISETP.GE.OR P0, PT, R2, R12, P0 ;  /* 0x0000000c0200720c */ /* 0x000fe40000706670 */
[-C--:B------:R-:W-:Y:S04]  /*49e0*/  SHF.R.U32.HI R0, RZ, R5.reuse, R0 ;  /* 0x00000005ff007219 */ /* 0x080fe80000011600 */
[----:B------:R-:W-:Y:S05]  /*49f0*/  SEL R13, R8, R0, !P2 ;  /* 0x00000000080d7207 */ /* 0x000fea0005000000 */
[----:B------:R-:W-:Y:S02]  /*4a00*/  IMAD.MOV R12, RZ, RZ, -R13 ;  /* 0x000000ffff0c7224 */ /* 0x000fe400078e0a0d */
[C---:B------:R-:W-:Y:S04]  /*4a10*/  @!P0 IMAD.HI.U32 R0, R2.reuse, R4, RZ ;  /* 0x0000000402008227 */ /* 0x040fe800078e00ff */
[----:B------:R-:W-:Y:S01]  /*4a20*/  IMAD R12, R37, R12, R8 ;  /* 0x0000000c250c7224 */ /* 0x000fe200078e0208 */
[----:B------:R-:W-:Y:S04]  /*4a30*/  @!P0 SHF.R.U32.HI R0, RZ, R5, R0 ;  /* 0x00000005ff008219 */ /* 0x000fe80000011600 */
[----:B------:R-:W-:Y:S04]  /*4a40*/  @!P0 SEL R0, R2, R0, !P2 ;  /* 0x0000000002008207 */ /* 0x000fe80005000000 */
[----:B------:R-:W-:Y:S01]  /*4a50*/  @!P0 IADD3 R13, PT, PT, R13, -R0, RZ ;  /* 0x800000000d0d8210 */ /* 0x000fe20007ffe0ff */
[----:B------:R-:W-:Y:S01]  /*4a60*/  @!P0 IMAD R0, R9, R12, R0 ;  /* 0x0000000c09008224 */ /* 0x000fe200078e0200 */
[----:B------:R-:W-:Y:S01]  /*4a70*/  IADD3 R9, PT, PT, -R8, RZ, RZ ;  /* 0x000000ff08097210 */ /* 0x000fe20007ffe1ff */
[--C-:B------:R-:W-:Y:S02]  /*4a80*/  IMAD.MOV R12, RZ, RZ, -R2.reuse ;  /* 0x000000ffff0c7224 */ /* 0x100fe400078e0a02 */
[----:B------:R-:W-:Y:S02]  /*4a90*/  @!P0 IMAD R8, R13, R37, R2 ;  /* 0x000000250d088224 */ /* 0x000fe400078e0202 */
[----:B------:R-:W-:Y:S02]  /*4aa0*/  @!P0 IMAD.MOV.U32 R2, RZ, RZ, R0 ;  /* 0x000000ffff028224 */ /* 0x000fe400078e0000 */
[----:B------:R-:W-:Y:S02]  /*4ab0*/  IMAD R11, R3, R12, R11 ;  /* 0x0000000c030b7224 */ /* 0x000fe400078e020b */
[----:B------:R-:W-:Y:S02]  /*4ac0*/  IMAD R10, R6, R9, R10 ;  /* 0x00000009060a7224 */ /* 0x000fe400078e020a */
[----:B------:R-:W-:Y:S02]  /*4ad0*/  IMAD R11, R2, R3, R11 ;  /* 0x00000003020b7224 */ /* 0x000fe400078e020b */
[----:B------:R-:W-:Y:S02]  /*4ae0*/  IMAD R10, R8, R6, R10 ;  /* 0x00000006080a7224 */ /* 0x000fe400078e020a */
.L_x_94:
[----:B------:R-:W-:Y:S05]  /*4af0*/  BRA.U UP1, `(.L_x_95) ;  /* 0x0000000101107547 */ /* 0x000fea000b800000 */
[----:B------:R-:W-:Y:S04]  /*4b00*/  MOV R2, UR6 ;  /* 0x0000000600027c02 */ /* 0x000fe80008000f00 */
[----:B------:R-:W-:Y:S04]  /*4b10*/  SHF.L.U32 R2, R2, 0x1f, RZ ;  /* 0x0000001f02027819 */ /* 0x000fe800000006ff */
[----:B------:R-:W2:Y:S02]  /*4b20*/  SYNCS.PHASECHK.TRANS64.TRYWAIT P0, [UR7+0xd8], R2 ;  /* 0x0000d802ff0075a7 */ /* 0x000ea40008001107 */
[----:B--2---:R-:W-:Y:S05]  /*4b30*/  @!P0 BRA `(.L_x_96) ;  /* 0x0000004c00108947 */ /* 0x004fea0003800000 */
.L_x_95:
[----:B------:R-:W-:Y:S02]  /*4b40*/  R2UR UR34, R15 ;  /* 0x000000000f2272ca */ /* 0x000fe400000e0000 */
[----:B------:R-:W-:Y:S02]  /*4b50*/  R2UR UR35, R14 ;  /* 0x000000000e2372ca */ /* 0x000fe400000e0000 */
[----:B------:R-:W-:Y:S02]  /*4b60*/  ISETP.NE.U32.AND P2, PT, RZ, UR4, PT ;  /* 0x00000004ff007c0c */ /* 0x000fe4000bf45070 */
[----:B------:R-:W-:Y:S02]  /*4b70*/  SHF.L.U32 R14, R29, 0x1f, RZ ;  /* 0x0000001f1d0e7819 */ /* 0x000fe400000006ff */
[----:B------:R-:W-:Y:S05]  /*4b80*/  ISETP.NE.AND.EX P2, PT, RZ, UR5, PT, P2 ;  /* 0x00000005ff007c0c */ /* 0x000fea000bf45320 */
[----:B------:R-:W-:Y:S02]  /*4b90*/  UIMAD UR34, UR34, 0xc0, URZ ;  /* 0x000000c0222278a4 */ /* 0x000fe4000f8e02ff */
[----:B------:R-:W-:Y:S01]  /*4ba0*/  USHF.L.U32 UR35, UR35, 0x6, URZ ;  /* 0x0000000623237899 */ /* 0x000fe200080006ff */
[----:B------:R-:W-:Y:S11]  /*4bb0*/  BRA.U !UP4, `(.L_x_97) ;  /* 0x000000010c347547 */ /* 0x000ff6000b800000 */
[----:B------:R-:W-:Y:S01]  /*4bc0*/  UPLOP3.LUT UP0, UPT, UPT, UPT, UP3, 0x80, 0x8 ;  /* 0x000000000008789c */ /* 0x000fe20003f0f030 */
[----:B--2---:R-:W-:Y:S02]  /*4bd0*/  HFMA2 R0, -RZ, RZ, 0, 5.9604644775390625e-08 ;  /* 0x00000001ff007431 */ /* 0x004fe400000001ff */
[----:B------:R-:W-:Y:S03]  /*4be0*/  IMAD.MOV.U32 R92, RZ, RZ, 0x1 ;  /* 0x00000001ff5c7424 */ /* 0x000fe600078e00ff */
[----:B------:R-:W-:Y:S05]  /*4bf0*/  PLOP3.LUT P0, PT, PT, PT, UP0, 0x80, 0x8 ;  /* 0x000000000008781c */ /* 0x000fea0003f0f008 */
[----:B------:R-:W2:Y:S01]  /*4c00*/  @UP0 LDCU.64 UR10, c[0x0][0x888] ;  /* 0x00011100ff0a07ac */ /* 0x000ea20008000a00 */
[----:B------:R-:W-:Y:S07]  /*4c10*/  @UP0 UIMAD UR8, UR36, UR4, URZ ;  /* 0x00000004240802a4 */ /* 0x000fee000f8e02ff */
[----:B------:R-:W-:Y:S01]  /*4c20*/  @!P0 PRMT R92, R0, 0x7610, R92 ;  /* 0x00007610005c8816 */ /* 0x000fe2000000005c */
[----:B--2---:R-:W-:Y:S03]  /*4c30*/  @UP0 UIMAD.WIDE UR10, UR8, 0x4, UR10 ;  /* 0x00000004080a08a5 */ /* 0x004fe6000f8e020a */
[----:B------:R-:W2:Y:S03]  /*4c40*/  @!UP0 LDCU UR8, c[0x0][0x880] ;  /* 0x00011000ff0887ac */ /* 0x000ea60008000800 */
[----:B------:R-:W-:Y:S01]  /*4c50*/  IMAD.U32 R8, RZ, RZ, UR10 ;  /* 0x0000000aff087e24 */ /* 0x000fe2000f8e00ff */
[----:B------:R-:W-:Y:S05]  /*4c60*/  MOV R9, UR11 ;  /* 0x0000000b00097c02 */ /* 0x000fea0008000f00 */
[----:B-----5:R4:W5:Y:S02]  /*4c70*/  @P0 LDG.E R49, desc[UR46][R8.64] ;  /* 0x0000002e08310981 */ /* 0x020964000c1e1900 */
[----:B--2-4-:R-:W-:Y:S07]  /*4c80*/  @!P0 IMAD.U32 R49, RZ, RZ, UR8 ;  /* 0x00000008ff318e24 */ /* 0x014fee000f8e00ff */
.L_x_97:
[----:B-----5:R-:W-:Y:S01]  /*4c90*/  @!P2 FSETP.EQ.AND P0, PT, R49, RZ, PT ;  /* 0x000000ff3100a20b */ /* 0x020fe20003f02000 */
[----:B------:R-:W-:Y:S01]  /*4ca0*/  @!UPT UIADD3 URZ, UPT, UPT, URZ, URZ, URZ ;  /* 0x000000fffffff290 */ /* 0x000fe2000fffe0ff */
[----:B------:R-:W-:Y:S11]  /*4cb0*/  @!P2 BRA `(.L_x_98) ;  /* 0x000000000014a947 */ /* 0x000ff60003800000 */
[----:B------:R-:W-:Y:S02]  /*4cc0*/  LOP3.LUT P2, RZ, R92, 0xff, RZ, 0xc0, !PT ;  /* 0x000000ff5cff7812 */ /* 0x000fe4000784c0ff */
[----:B------:R-:W-:Y:S04]  /*4cd0*/  PLOP3.LUT P0, PT, PT, PT, UP0, 0x80, 0x8 ;  /* 0x000000000008781c */ /* 0x000fe80003f0f008 */
[----:B------:R-:W-:Y:S07]  /*4ce0*/  PLOP3.LUT P0, PT, P0, PT, PT, 0x8, 0x80 ;  /* 0x000000000080781c */ /* 0x000fee000070e170 */
[----:B------:R-:W-:Y:S11]  /*4cf0*/  @P2 FSETP.EQ.AND P0, PT, R49, RZ, PT ;  /* 0x000000ff3100220b */ /* 0x000ff60003f02000 */
[----:B------:R-:W-:Y:S02]  /*4d00*/  @!UPT UIADD3 URZ, UPT, UPT, URZ, URZ, URZ ;  /* 0x000000fffffff290 */ /* 0x000fe4000fffe0ff */
.L_x_98:
[----:B------:R-:W4:Y:S01]  /*4d10*/  SYNCS.PHASECHK.TRANS64.TRYWAIT P2, [UR7+0xb8], R14 ;  /* 0x0000b80eff0075a7 */ /* 0x000f220008041107 */
[----:B------:R-:W-:Y:S04]  /*4d20*/  ELECT P4, URZ, PT ;  /* 0x0000000000ff782f */ /* 0x000fe80003880000 */
[----:B------:R-:W-:Y:S11]  /*4d30*/  PLOP3.LUT P4, PT, P0, P4, PT, 0xf2, 0x2f ;  /* 0x00000000002f781c */ /* 0x000ff60000789e72 */
[----:B------:R-:W-:Y:S02]  /*4d40*/  @!UPT UIADD3 URZ, UPT, UPT, URZ, URZ, URZ ;  /* 0x000000fffffff290 */ /* 0x000fe4000fffe0ff */
[----:B-1----:R-:W-:Y:S05]  /*4d50*/  @!P4 IADD3 R8, P0, PT, R30, 0x580, RZ ;  /* 0x000005801e08c810 */ /* 0x002fea0007f1e0ff */
[----:B--2---:R-:W-:Y:S01]  /*4d60*/  @!P4 IMAD.X R2, RZ, RZ, R31, P0 ;  /* 0x000000ffff02c224 */ /* 0x004fe200000e061f */
[----:B----4-:R-:W-:Y:S07]  /*4d70*/  @!P2 BRA `(.L_x_99) ;  /* 0x000000480098a947 */ /* 0x010fee0003800000 */
.L_x_192:
[----:B------:R-:W-:Y:S01]  /*4d80*/  @!P4 R2UR UR9, R8 ;  /* 0x000000000809c2ca */ /* 0x000fe200000e0000 */
[----:B------:R-:W-:Y:S01]  /*4d90*/  VOTEU.ALL UP1, P4 ;  /* 0x0000000000ff7886 */ /* 0x000fe20002020000 */
[----:B------:R-:W-:Y:S01]  /*4da0*/  @!P4 R2UR UR8, R2 ;  /* 0x000000000208c2ca */ /* 0x000fe200000e0000 */
[----:B------:R-:W-:Y:S01]  /*4db0*/  VOTEU.ALL UP2, P4 ;  /* 0x0000000000ff7886 */ /* 0x000fe20002040000 */
[----:B------:R-:W-:Y:S01]  /*4dc0*/  UMOV UR16, 0x0 ;  /* 0x0000000000107882 */ /* 0x000fe20000000000 */
[----:B------:R-:W-:Y:S01]  /*4dd0*/  UMOV UR17, 0x10000000 ;  /* 0x1000000000117882 */ /* 0x000fe20000000000 */
[----:B------:R-:W-:Y:S01]  /*4de0*/  @!UP1 UIADD3 UR32, UPT, UPT, UR7, 0x200, URZ ;  /* 0x0000020007209890 */ /* 0x000fe2000fffe0ff */
[----:B-1----:R-:W-:Y:S01]  /*4df0*/  @!P4 IMAD.MOV.U32 R0, RZ, RZ, 0x2000 ;  /* 0x00002000ff00c424 */ /* 0x002fe200078e00ff */
[----:B------:R-:W-:Y:S01]  /*4e00*/  @!UP1 UIADD3 UR10, UPT, UPT, UR34, 0x60, URZ ;  /* 0x00000060220a9890 */ /* 0x000fe2000fffe0ff */
[----:B------:R-:W-:Y:S01]  /*4e10*/  UMOV UR11, UR35 ;  /* 0x00000023000b7c82 */ /* 0x000fe20008000000 */
[----:B------:R-:W-:Y:S01]  /*4e20*/  UMOV UR12, UR36 ;  /* 0x00000024000c7c82 */ /* 0x000fe20008000000 */
[----:B------:R-:W-:Y:S02]  /*4e30*/  UPRMT UR14, UR37, 0x654, UR33 ;  /* 0x00000654250e7896 */ /* 0x000fe40008000021 */
[----:B------:R-:W-:Y:S01]  /*4e40*/  IMAD.U32 R8, RZ, RZ, UR9 ;  /* 0x00000009ff087e24 */ /* 0x000fe2000f8e00ff */
[----:B------:R-:W-:Y:S01]  /*4e50*/  UMOV UR9, UR33 ;  /* 0x0000002100097c82 */ /* 0x000fe20008000000 */
[----:B------:R-:W-:Y:S01]  /*4e60*/  IMAD.U32 R9, RZ, RZ, UR8 ;  /* 0x00000008ff097e24 */ /* 0x000fe2000f8e00ff */
[----:B------:R-:W-:Y:S02]  /*4e70*/  @!UP1 UIADD3 UR8, UPT, UPT, UR7, 0x1200, URZ ;  /* 0x0000120007089890 */ /* 0x000fe4000fffe0ff */
[----:B------:R-:W-:Y:S01]  /*4e80*/  @!P4 R2UR UR18, R8 ;  /* 0x000000000812c2ca */ /* 0x000fe200000e0000 */
[----:B------:R-:W-:Y:S01]  /*4e90*/  VOTEU.ALL UP1, P4 ;  /* 0x0000000000ff7886 */ /* 0x000fe20002020000 */
[----:B------:R-:W-:Y:S02]  /*4ea0*/  @!P4 R2UR UR19, R9 ;  /* 0x000000000913c2ca */ /* 0x000fe400000e0000 */
[----:B------:R-:W-:Y:S05]  /*4eb0*/  @!P4 IADD3 R8, P0, PT, R30, 0x580, RZ ;  /* 0x000005801e08c810 */ /* 0x000fea0007f1e0ff */
[----:B------:R-:W-:Y:S06]  /*4ec0*/  @!P4 IMAD.X R2, RZ, RZ, R31, P0 ;  /* 0x000000ffff02c224 */ /* 0x000fec00000e061f */
[----:B------:R1:W-:Y:S01]  /*4ed0*/  @!UP2 UTMALDG.3D [UR32], [UR18], desc[UR16] ;  /* 0x000010201200a5b4 */ /* 0x0003e20008011000 */
[----:B------:R1:W-:Y:S01]  /*4ee0*/  @!UP1 UTMALDG.3D [UR8], [UR18], desc[UR16] ;  /* 0x00001008120095b4 */ /* 0x0003e20008011000 */
[----:B------:R1:W-:Y:S01]  /*4ef0*/  @!P4 SYNCS.ARRIVE.TRANS64.RED.A0TR RZ, [UR7+0xa0], R0 ;  /* 0x0000a000ffffc9a7 */ /* 0x0003e20008300407 */
[----:B------:R-:W-:Y:S01]  /*4f00*/  SYNCS.ARRIVE.TRANS64.RED.A1T0 RZ, [UR14], RZ ;  /* 0x000000ffffff79a7 */ /* 0x000fe2000810040e */
[----:B------:R-:W2:Y:S02]  /*4f10*/  SYNCS.PHASECHK.TRANS64.TRYWAIT P2, [UR7+0xc0], R14 ;  /* 0x0000c00eff0075a7 */ /* 0x000ea40008041107 */
[----:B-12---:R-:W-:Y:S05]  /*4f20*/  @!P2 BRA `(.L_x_100) ;  /* 0x000000480044a947 */ /* 0x006fea0003800000 */
.L_x_194:
[----:B------:R-:W2:Y:S01]  /*4f30*/  LDC.64 R12, c[0x0][0xb18] ;  /* 0x0002c600ff0c7b82 */ /* 0x000ea20000000a00 */
[----:B------:R-:W-:Y:S01]  /*4f40*/  @!P4 R2UR UR8, R2 ;  /* 0x000000000208c2ca */ /* 0x000fe200000e0000 */
[----:B------:R-:W-:Y:S01]  /*4f50*/  VOTEU.ALL UP1, P4 ;  /* 0x0000000000ff7886 */ /* 0x000fe20002020000 */
[----:B------:R-:W-:Y:S01]  /*4f60*/  @!P4 R2UR UR9, R8 ;  /* 0x000000000809c2ca */ /* 0x000fe200000e0000 */
[----:B------:R-:W-:Y:S01]  /*4f70*/  VOTEU.ALL UP2, P4 ;  /* 0x0000000000ff7886 */ /* 0x000fe20002040000 */
[----:B------:R-:W-:Y:S03]  /*4f80*/  UMOV UR16, 0x0 ;  /* 0x0000000000107882 */ /* 0x000fe60000000000 */
[----:B------:R-:W4:Y:S01]  /*4f90*/  @!P1 LDC R2, c[0x0][0xb0c] ;  /* 0x0002c300ff029b82 */ /* 0x000f220000000800 */
[----:B------:R-:W-:Y:S01]  /*4fa0*/  @!UP1 UIADD3 UR26, UPT, UPT, UR34, 0x20, URZ ;  /* 0x00000020221a9890 */ /* 0x000fe2000fffe0ff */
[----:B-1----:R-:W-:Y:S01]  /*4fb0*/  @!P4 IMAD.MOV.U32 R0, RZ, RZ, 0x2000 ;  /* 0x00002000ff00c424 */ /* 0x002fe200078e00ff */
[----:B------:R-:W-:Y:S01]  /*4fc0*/  @!UP1 UIADD3 UR24, UPT, UPT, UR7, 0x2200, URZ ;  /* 0x0000220007189890 */ /* 0x000fe2000fffe0ff */
[----:B------:R-:W-:Y:S01]  /*4fd0*/  @P3 SHF.R.U32.HI R26, RZ, 0x10, R21 ;  /* 0x00000010ff1a3819 */ /* 0x000fe20000011615 */
[----:B------:R-:W-:Y:S01]  /*4fe0*/  UMOV UR17, 0x10000000 ;  /* 0x1000000000117882 */ /* 0x000fe20000000000 */
[----:B------:R-:W-:Y:S01]  /*4ff0*/  UMOV UR27, UR35 ;  /* 0x00000023001b7c82 */ /* 0x000fe20008000000 */
[----:B------:R-:W-:Y:S01]  /*5000*/  UMOV UR28, UR36 ;  /* 0x00000024001c7c82 */ /* 0x000fe20008000000 */
[----:B------:R-:W-:Y:S01]  /*5010*/  IMAD.U32 R9, RZ, RZ, UR8 ;  /* 0x00000008ff097e24 */ /* 0x000fe2000f8e00ff */
[----:B------:R-:W-:Y:S01]  /*5020*/  @!UP1 UIADD3 UR10, UPT, UPT, UR34, 0x80, URZ ;  /* 0x00000080220a9890 */ /* 0x000fe2000fffe0ff */
[----:B------:R-:W-:Y:S01]  /*5030*/  IMAD.U32 R8, RZ, RZ, UR9 ;  /* 0x00000009ff087e24 */ /* 0x000fe2000f8e00ff */
[----:B------:R-:W-:Y:S01]  /*5040*/  @!UP1 UIADD3 UR8, UPT, UPT, UR7, 0x3200, URZ ;  /* 0x0000320007089890 */ /* 0x000fe2000fffe0ff */
[----:B------:R-:W-:Y:S01]  /*5050*/  VIADD R28, R28, 0x1 ;  /* 0x000000011c1c7836 */ /* 0x000fe20000000000 */
[----:B------:R-:W-:Y:S01]  /*5060*/  @!P4 R2UR UR19, R9 ;  /* 0x000000000913c2ca */ /* 0x000fe200000e0000 */
[----:B------:R-:W-:Y:S01]  /*5070*/  VOTEU.ALL UP1, P4 ;  /* 0x0000000000ff7886 */ /* 0x000fe20002020000 */
[----:B------:R-:W-:Y:S01]  /*5080*/  @!P4 R2UR UR18, R8 ;  /* 0x000000000812c2ca */ /* 0x000fe200000e0000 */
[----:B------:R-:W-:Y:S01]  /*5090*/  UMOV UR9, UR25 ;  /* 0x0000001900097c82 */ /* 0x000fe20008000000 */
[----:B------:R-:W1:Y:S01]  /*50a0*/  LDC.64 R8, c[0x0][0xb10] ;  /* 0x0002c400ff087b82 */ /* 0x000e620000000a00 */
[----:B------:R-:W-:Y:S01]  /*50b0*/  UMOV UR11, UR35 ;  /* 0x00000023000b7c82 */ /* 0x000fe20008000000 */
[----:B------:R-:W-:Y:S01]  /*50c0*/  UMOV UR12, UR36 ;  /* 0x00000024000c7c82 */ /* 0x000fe20008000000 */
[----:B------:R-:W-:Y:S08]  /*50d0*/  UPRMT UR14, UR37, 0x654, UR25 ;  /* 0x00000654250e7896 */ /* 0x000ff00008000019 */
[----:B------:R1:W-:Y:S01]  /*50e0*/  @!UP2 UTMALDG.3D [UR24], [UR18], desc[UR16] ;  /* 0x000010181200a5b4 */ /* 0x0003e20008011000 */
[----:B------:R1:W-:Y:S01]  /*50f0*/  @!UP1 UTMALDG.3D [UR8], [UR18], desc[UR16] ;  /* 0x00001008120095b4 */ /* 0x0003e20008011000 */
[----:B------:R5:W-:Y:S01]  /*5100*/  @!P4 SYNCS.ARRIVE.TRANS64.RED.A0TR RZ, [UR7+0xa8], R0 ;  /* 0x0000a800ffffc9a7 */ /* 0x000be20008300407 */
[C---:B-1----:R-:W-:Y:S01]  /*5110*/  @!P1 IMAD.HI.U32 R8, R11.reuse, R8, RZ ;  /* 0x000000080b089227 */ /* 0x042fe200078e00ff */
[----:B--2---:R-:W-:Y:S02]  /*5120*/  @!P1 ISETP.NE.AND P0, PT, R12, 0x1, PT ;  /* 0x000000010c00980c */ /* 0x004fe40003f05270 */
[----:B----4-:R-:W-:Y:S01]  /*5130*/  @!P1 ISETP.NE.AND P2, PT, R2, 0x1, PT ;  /* 0x000000010200980c */ /* 0x010fe20003f45270 */
[C---:B------:R-:W-:Y:S01]  /*5140*/  @!P1 IMAD.HI.U32 R13, R10.reuse, R13, RZ ;  /* 0x0000000d0a0d9227 */ /* 0x040fe200078e00ff */
[----:B------:R-:W-:Y:S04]  /*5150*/  @!P1 SHF.R.U32.HI R8, RZ, R9, R8 ;  /* 0x00000009ff089219 */ /* 0x000fe80000011608 */
[----:B------:R-:W-:Y:S01]  /*5160*/  @!P1 SEL R8, R11, R8, !P2 ;  /* 0x000000080b089207 */ /* 0x000fe20005000000 */
[----:B------:R-:W-:Y:S01]  /*5170*/  SYNCS.ARRIVE.TRANS64.RED.A1T0 RZ, [UR14], RZ ;  /* 0x000000ffffff79a7 */ /* 0x000fe2000810040e */
[----:B------:R-:W1:Y:S01]  /*5180*/  SYNCS.PHASECHK.TRANS64.TRYWAIT P5, [UR7+0xc8], R14 ;  /* 0x0000c80eff0075a7 */ /* 0x000e6200080a1107 */
[----:B-----5:R-:W2:Y:S02]  /*5190*/  @!P1 LDC R0, c[0x0][0xb20] ;  /* 0x0002c800ff009b82 */ /* 0x020ea40000000800 */
[----:B--2---:R-:W-:Y:S04]  /*51a0*/  @!P1 SHF.R.U32.HI R0, RZ, R0, R13 ;  /* 0x00000000ff009219 */ /* 0x004fe8000001160d */
[----:B------:R-:W-:Y:S05]  /*51b0*/  @!P1 SEL R9, R10, R0, !P0 ;  /* 0x000000000a099207 */ /* 0x000fea0004000000 */
[----:B------:R-:W-:Y:S02]  /*51c0*/  @!P1 IMAD.IADD R0, R9, 0x1, -R8 ;  /* 0x0000000109009824 */ /* 0x000fe400078e0a08 */
[----:B------:R-:W-:Y:S02]  /*51d0*/  @!P1 IMAD.IADD R8, R8, 0x1, -R9 ;  /* 0x0000000108089824 */ /* 0x000fe400078e0a09 */
[----:B------:R-:W-:Y:S02]  /*51e0*/  @!P1 IMAD R11, R0, R2, R11 ;  /* 0x00000002000b9224 */ /* 0x000fe400078e020b */
[----:B------:R-:W-:Y:S01]  /*51f0*/  @!P1 IMAD R10, R8, R12, R10 ;  /* 0x0000000c080a9224 */ /* 0x000fe200078e020a */
[----:B-1----:R-:W-:Y:S06]  /*5200*/  @!P5 BRA `(.L_x_101) ;  /* 0x0000004400a4d947 */ /* 0x002fec0003800000 */
.L_x_196:
[----:B------:R-:W-:Y:S01]  /*5210*/  @!P4 IADD3 R2, P0, PT, R30, 0x580, RZ ;  /* 0x000005801e02c810 */ /* 0x000fe20007f1e0ff */
[----:B------:R-:W-:Y:S01]  /*5220*/  VOTEU.ALL UP1, P4 ;  /* 0x0000000000ff7886 */ /* 0x000fe20002020000 */
[----:B------:R-:W-:Y:S01]  /*5230*/  VOTEU.ALL UP2, P4 ;  /* 0x0000000000ff7886 */ /* 0x000fe20002040000 */
[----:B------:R-:W-:Y:S01]  /*5240*/  UMOV UR14, 0x0 ;  /* 0x00000000000e7882 */ /* 0x000fe20000000000 */
[----:B------:R-:W-:Y:S01]  /*5250*/  @!P4 R2UR UR9, R2 ;  /* 0x000000000209c2ca */ /* 0x000fe200000e0000 */
[----:B-1----:R-:W-:Y:S01]  /*5260*/  @!P4 IMAD.X R0, RZ, RZ, R31, P0 ;  /* 0x000000ffff00c224 */ /* 0x002fe200000e061f */
[----:B------:R-:W-:Y:S01]  /*5270*/  @!UP1 UIADD3 UR17, UPT, UPT, UR7, 0xb0, URZ ;  /* 0x000000b007119890 */ /* 0x000fe2000fffe0ff */
[----:B------:R-:W-:Y:S01]  /*5280*/  ISETP.NE.AND P0, PT, R28, 0x2, PT ;  /* 0x000000021c00780c */ /* 0x000fe20003f05270 */
[----:B------:R-:W-:Y:S01]  /*5290*/  @!UP1 UIADD3 UR18, UPT, UPT, UR34, 0x40, URZ ;  /* 0x0000004022129890 */ /* 0x000fe2000fffe0ff */
[----:B------:R-:W-:Y:S01]  /*52a0*/  LOP3.LUT R29, R29, 0x1, RZ, 0x3c, !PT ;  /* 0x000000011d1d7812 */ /* 0x000fe200078e3cff */
[----:B------:R-:W-:Y:S01]  /*52b0*/  @!UP1 UIADD3 UR16, UPT, UPT, UR7, 0x4200, URZ ;  /* 0x0000420007109890 */ /* 0x000fe2000fffe0ff */
[----:B------:R-:W-:Y:S01]  /*52c0*/  @!P4 R2UR UR8, R0 ;  /* 0x000000000008c2ca */ /* 0x000fe200000e0000 */
[----:B------:R-:W-:Y:S01]  /*52d0*/  UMOV UR15, 0x10000000 ;  /* 0x10000000000f7882 */ /* 0x000fe20000000000 */
[----:B------:R-:W-:Y:S01]  /*52e0*/  UMOV UR19, UR35 ;  /* 0x0000002300137c82 */ /* 0x000fe20008000000 */
[----:B------:R-:W-:Y:S01]  /*52f0*/  UMOV UR20, UR36 ;  /* 0x0000002400147c82 */ /* 0x000fe20008000000 */
[----:B------:R-:W-:Y:S01]  /*5300*/  @!UP1 UIADD3 UR10, UPT, UPT, UR34, 0xa0, URZ ;  /* 0x000000a0220a9890 */ /* 0x000fe2000fffe0ff */
[----:B------:R-:W-:Y:S01]  /*5310*/  SEL R0, RZ, 0x1, P0 ;  /* 0x00000001ff007807 */ /* 0x000fe20000000000 */
[----:B------:R-:W-:Y:S01]  /*5320*/  IMAD.U32 R8, RZ, RZ, UR9 ;  /* 0x00000009ff087e24 */ /* 0x000fe2000f8e00ff */
[----:B------:R-:W-:Y:S01]  /*5330*/  UMOV UR11, UR35 ;  /* 0x00000023000b7c82 */ /* 0x000fe20008000000 */
[----:B------:R-:W-:Y:S01]  /*5340*/  UMOV UR12, UR36 ;  /* 0x00000024000c7c82 */ /* 0x000fe20008000000 */
[----:B------:R-:W-:Y:S01]  /*5350*/  UMOV UR9, UR17 ;  /* 0x0000001100097c82 */ /* 0x000fe20008000000 */
[----:B------:R-:W-:Y:S01]  /*5360*/  @P3 R2UR UR36, R26 ;  /* 0x000000001a2432ca */ /* 0x000fe200000e0000 */
[----:B------:R-:W-:Y:S01]  /*5370*/  IMAD.IADD R15, R10, 0x1, R90 ;  /* 0x000000010a0f7824 */ /* 0x000fe200078e025a */
[----:B------:R-:W-:Y:S01]  /*5380*/  @!P4 R2UR UR22, R8 ;  /* 0x000000000816c2ca */ /* 0x000fe200000e0000 */
[----:B------:R-:W-:Y:S01]  /*5390*/  IMAD.U32 R9, RZ, RZ, UR8 ;  /* 0x00000008ff097e24 */ /* 0x000fe2000f8e00ff */
[----:B------:R-:W-:Y:S01]  /*53a0*/  @!UP1 UIADD3 UR8, UPT, UPT, UR7, 0x5200, URZ ;  /* 0x0000520007089890 */ /* 0x000fe2000fffe0ff */
[----:B------:R-:W-:Y:S01]  /*53b0*/  LOP3.LUT R27, R27, R0, RZ, 0x3c, !PT ;  /* 0x000000001b1b7212 */ /* 0x000fe200078e3cff */
[----:B------:R-:W-:Y:S01]  /*53c0*/  VOTEU.ALL UP1, P4 ;  /* 0x0000000000ff7886 */ /* 0x000fe20002020000 */
[----:B------:R-:W-:Y:S01]  /*53d0*/  IMAD.IADD R14, R11, 0x1, R91 ;  /* 0x000000010b0e7824 */ /* 0x000fe200078e025b */
[----:B------:R-:W-:Y:S02]  /*53e0*/  @!P4 R2UR UR23, R9 ;  /* 0x000000000917c2ca */ /* 0x000fe400000e0000 */
[----:B------:R-:W-:Y:S11]  /*53f0*/  SEL R28, R28, RZ, P0 ;  /* 0x000000ff1c1c7207 */ /* 0x000ff60000000000 */
[----:B------:R2:W-:Y:S01]  /*5400*/  @!UP2 UTMALDG.3D [UR16], [UR22], desc[UR14] ;  /* 0x00000e101600a5b4 */ /* 0x0005e20008011000 */
[----:B------:R2:W-:Y:S01]  /*5410*/  @!UP1 UTMALDG.3D [UR8], [UR22], desc[UR14] ;  /* 0x00000e08160095b4 */ /* 0x0005e20008011000 */
[----:B------:R2:W-:Y:S01]  /*5420*/  @!P4 SYNCS.ARRIVE.TRANS64.RED.A0TR RZ, [UR7+0xb0], R25 ;  /* 0x0000b019ffffc9a7 */ /* 0x0005e20008300407 */
[----:B------:R-:W-:Y:S01]  /*5430*/  UPLOP3.LUT UP1, UPT, UPT, UPT, UPT, 0x80, 0x8 ;  /* 0x000000000008789c */ /* 0x000fe20003f2f070 */
[----:B------:R-:W-:Y:S01]  /*5440*/  SYNCS.ARRIVE.TRANS64.RED.A1T0 RZ, [UR13], RZ ;  /* 0x000000ffffff79a7 */ /* 0x000fe2000810040d */
[----:B------:R-:W-:Y:S09]  /*5450*/  @P3 BRA `(.L_x_102) ;  /* 0xfffffff000ac3947 */ /* 0x000ff2000383ffff */
[----:B------:R-:W-:-:S04]  /*5460*/  SHF.L.U32 R2, R29, 0x1f, RZ ;  /* 0x0000001f1d027819 */ /* 0x000fc800000006ff */
[----:B------:R-:W1:Y:S02]  /*5470*/  SYNCS.PHASECHK.TRANS64.TRYWAIT P0, [UR7+0xb8], R2 ;  /* 0x0000b802ff0075a7 */ /* 0x000e640008001107 */
[----:B-1----:R-:W-:Y:S05]  /*5480*/  @!P0 BRA `(.L_x_103) ;  /* 0x00000044001c8947 */ /* 0x002fea0003800000 */
.L_x_198:
[----:B------:R-:W4:Y:S02]  /*5490*/  SYNCS.PHASECHK.TRANS64.TRYWAIT P0, [UR7+0xc0], R2 ;  /* 0x0000c002ff0075a7 */ /* 0x000f240008001107 */
[----:B----4-:R-:W-:Y:S05]  /*54a0*/  @!P0 BRA `(.L_x_104) ;  /* 0x00000044002c8947 */ /* 0x010fea0003800000 */
.L_x_200:
[----:B-1----:R-:W-:-:S07]  /*54b0*/  MOV R0, UR7 ;  /* 0x0000000700007c02 */ /* 0x002fce0008000f00 */
.L_x_105:
[----:B-1----:R-:W-:-:S04]  /*54c0*/  SHF.L.U32 R2, R29, 0x1f, RZ ;  /* 0x0000001f1d027819 */ /* 0x002fc800000006ff */
[----:B------:R1:W4:Y:S03]  /*54d0*/  SYNCS.PHASECHK.TRANS64.TRYWAIT P0, [R0+URZ+0xc8], R2 ;  /* 0x0000c802000075a7 */ /* 0x00032600080011ff */
[----:B----4-:R-:W-:Y:S05]  /*54e0*/  @!P0 NANOSLEEP.SYNCS 0x989680 ;  /* 0x009896800000895d */ /* 0x010fea0003900000 */
[----:B------:R-:W4:Y:S02]  /*54f0*/  @!P0 SYNCS.PHASECHK.TRANS64 P0, [R0+URZ+0xc8], R2 ;  /* 0x0000c802000085a7 */ /* 0x000f2400080010ff */
[----:B--2-4-:R-:W-:Y:S05]  /*5500*/  @P0 EXIT ;  /* 0x000000000000094d */ /* 0x014fea0003800000 */
[----:B------:R-:W-:Y:S05]  /*5510*/  BRA `(.L_x_105) ;  /* 0xfffffffc00e87947 */ /* 0x000fea000383ffff */
.L_x_92:
[----:B------:R-:W-:-:S06]  /*5520*/  UISETP.GE.AND UP1, UPT, UR10, 0x4, UPT ;  /* 0x000000040a00788c */ /* 0x000fcc000bf26270 */
[----:B------:R-:W-:-:S13]  /*5530*/  PLOP3.LUT P0, PT, PT, PT, UP1, 0x80, 0x8 ;  /* 0x000000000008781c */ /* 0x000fda0003f0f018 */
[----:B------:R-:W-:Y:S05]  /*5540*/  @!P0 EXIT ;  /* 0x000000000000894d */ /* 0x000fea0003800000 */
[----:B------:R-:W-:Y:S01]  /*5550*/  BAR.SYNC.DEFER_BLOCKING 0x6, 0xa0 ;  /* 0x0182800000007b1d */ /* 0x000fe20000010000 */
[C---:B------:R-:W-:Y:S01]  /*5560*/  IMAD.SHL.U32 R4, R105.reuse, 0x20, RZ ;  /* 0x0000002069047824 */ /* 0x040fe200078e00ff */
[C---:B------:R-:W-:Y:S01]  /*5570*/  SHF.L.U32 R3, R96.reuse, 0x15, RZ ;  /* 0x0000001560037819 */ /* 0x040fe200000006ff */
[----:B------:R-:W-:Y:S01]  /*5580*/  IMAD.SHL.U32 R5, R96, 0x400, RZ ;  /* 0x0000040060057824 */ /* 0x000fe200078e00ff */
[C---:B------:R-:W-:Y:S01]  /*5590*/  LOP3.LUT R106, R105.reuse, 0x60, RZ, 0xc0, !PT ;  /* 0x00000060696a7812 */ /* 0x040fe200078ec0ff */
[C---:B------:R-:W-:Y:S01]  /*55a0*/  IMAD.SHL.U32 R2, R105.reuse, 0x4, RZ ;  /* 0x0000000469027824 */ /* 0x040fe200078e00ff */
[----:B------:R-:W-:Y:S02]  /*55b0*/  UMOV UR48, 0x400 ;  /* 0x0000040000307882 */ /* 0x000fe40000000000 */
[----:B------:R-:W1:Y:S01]  /*55c0*/  LDC R95, c[0x0][0x370] ;  /* 0x0000dc00ff5f7b82 */ /* 0x000e620000000800 */
[----:B------:R-:W-:Y:S01]  /*55d0*/  ULEA UR48, UR37, UR48, 0x18 ;  /* 0x0000003025307291 */ /* 0x000fe2000f8ec0ff */
[C---:B------:R-:W-:Y:S01]  /*55e0*/  LOP3.LUT R104, R4.reuse, 0xb20, RZ, 0xc0, !PT ;  /* 0x00000b2004687812 */ /* 0x040fe200078ec0ff */
[----:B------:R-:W-:Y:S01]  /*55f0*/  IMAD.U32 R36, R105, 0x10000, RZ ;  /* 0x0001000069247824 */ /* 0x000fe200078e00ff */
[----:B------:R-:W-:Y:S01]  /*5600*/  LOP3.LUT R4, R4, 0xc0, RZ, 0xc0, !PT ;  /* 0x000000c004047812 */ /* 0x000fe200078ec0ff */
[----:B------:R-:W-:Y:S01]  /*5610*/  UIADD3 UR4, UPT, UPT, UR48, 0x200, URZ ;  /* 0x0000020030047890 */ /* 0x000fe2000fffe0ff */
[----:B------:R-:W-:Y:S01]  /*5620*/  LOP3.LUT R104, R104, 0x400, R5, 0xf8, !PT ;  /* 0x0000040068687812 */ /* 0x000fe200078ef805 */
[----:B------:R-:W-:Y:S01]  /*5630*/  HFMA2 R48, -RZ, RZ, 0, 0 ;  /* 0x00000000ff307431 */ /* 0x000fe200000001ff */
[----:B------:R-:W2:Y:S01]  /*5640*/  LDC R43, c[0x0][0xb0c] ;  /* 0x0002c300ff2b7b82 */ /* 0x000ea20000000800 */
[----:B------:R-:W-:Y:S01]  /*5650*/  LOP3.LUT R2, R4, 0x18, R2, 0xf8, !PT ;  /* 0x0000001804027812 */ /* 0x000fe200078ef802 */
[----:B------:R-:W-:Y:S01]  /*5660*/  IMAD.MOV.U32 R101, RZ, RZ, 0x1 ;  /* 0x00000001ff657424 */ /* 0x000fe200078e00ff */
[----:B------:R-:W-:Y:S01]  /*5670*/  LOP3.LUT R3, R3, 0x200000, RZ, 0xc0, !PT ;  /* 0x0020000003037812 */ /* 0x000fe200078ec0ff */
[----:B------:R-:W-:Y:S01]  /*5680*/  IMAD.MOV.U32 R100, RZ, RZ, RZ ;  /* 0x000000ffff647224 */ /* 0x000fe200078e00ff */
[----:B------:R-:W-:Y:S01]  /*5690*/  LOP3.LUT R104, R104, R2, RZ, 0xfc, !PT ;  /* 0x0000000268687212 */ /* 0x000fe200078efcff */
[----:B------:R-:W-:Y:S01]  /*56a0*/  IMAD.MOV.U32 R109, RZ, RZ, RZ ;  /* 0x000000ffff6d7224 */ /* 0x000fe200078e00ff */
[----:B------:R-:W-:Y:S01]  /*56b0*/  MOV R97, UR4 ;  /* 0x0000000400617c02 */ /* 0x000fe20008000f00 */
[----:B------:R-:W3:Y:S01]  /*56c0*/  LDC R93, c[0x0][0xb20] ;  /* 0x0002c800ff5d7b82 */ /* 0x000ee20000000800 */
[----:B------:R-:W4:Y:S01]  /*56d0*/  LDS R0, [UR48+0x190] ;  /* 0x00019030ff007984 */ /* 0x000f220008000800 */
[----:B------:R-:W-:Y:S01]  /*56e0*/  LOP3.LUT R103, R105, 0x2, RZ, 0xc0, !PT ;  /* 0x0000000269677812 */ /* 0x000fe200078ec0ff */
[----:B------:R-:W1:Y:S01]  /*56f0*/  LDCU.64 UR52, c[0x0][0x348] ;  /* 0x00006900ff3477ac */ /* 0x000e620008000a00 */
[----:B------:R-:W-:Y:S01]  /*5700*/  LOP3.LUT R36, R3, 0x400000, R36, 0xf8, !PT ;  /* 0x0040000003247812 */ /* 0x000fe200078ef824 */
[----:B------:R-:W-:Y:S01]  /*5710*/  IMAD R104, R104, 0x2, R97 ;  /* 0x0000000268687824 */ /* 0x000fe200078e0261 */
[----:B------:R-:W-:Y:S01]  /*5720*/  LOP3.LUT R105, R105, 0x4, RZ, 0xc0, !PT ;  /* 0x0000000469697812 */ /* 0x000fe200078ec0ff */
[----:B------:R-:W1:Y:S01]  /*5730*/  LDCU.64 UR38, c[0x0][0x888] ;  /* 0x00011100ff2677ac */ /* 0x000e620008000a00 */
[----:B------:R-:W1:Y:S01]  /*5740*/  LDC R42, c[0x0][0xb30] ;  /* 0x0002cc00ff2a7b82 */ /* 0x000e620000000800 */
[----:B------:R-:W-:Y:S01]  /*5750*/  MOV R99, RZ ;  /* 0x000000ff00637202 */ /* 0x000fe20000000f00 */
[--C-:B------:R-:W-:Y:S01]  /*5760*/  IMAD R103, R103, -0x10, R104.reuse ;  /* 0xfffffff067677824 */ /* 0x100fe200078e0268 */
[----:B------:R-:W1:Y:S01]  /*5770*/  LDCU.64 UR44, c[0x0][0x890] ;  /* 0x00011200ff2c77ac */ /* 0x000e620008000a00 */
[----:B------:R-:W-:Y:S01]  /*5780*/  IMAD R102, R105, -0x10, R104 ;  /* 0xfffffff069667824 */ /* 0x000fe200078e0268 */
[----:B------:R-:W-:-:S03]  /*5790*/  UMOV UR50, URZ ;  /* 0x000000ff00327c82 */ /* 0x000fc60008000000 */
[----:B------:R-:W1:Y:S01]  /*57a0*/  LDC.64 R88, c[0x0][0xb10] ;  /* 0x0002c400ff587b82 */ /* 0x000e620000000a00 */
[----:B------:R-:W-:-:S07]  /*57b0*/  UMOV UR49, URZ ;  /* 0x000000ff00317c82 */ /* 0x000fce0008000000 */
[----:B------:R-:W1:Y:S08]  /*57c0*/  LDC.64 R40, c[0x0][0xb18] ;  /* 0x0002c600ff287b82 */ /* 0x000e700000000a00 */
[----:B------:R-:W1:Y:S08]  /*57d0*/  LDC.64 R38, c[0x0][0xb28] ;  /* 0x0002ca00ff267b82 */ /* 0x000e700000000a00 */
[----:B------:R-:W1:Y:S01]  /*57e0*/  LDC.64 R86, c[0x0][0x8b0] ;  /* 0x00022c00ff567b82 */ /* 0x000e620000000a00 */
[----:B----4-:R-:W-:-:S07]  /*57f0*/  IMAD.IADD R36, R0, 0x1, R36 ;  /* 0x0000000100247824 */ /* 0x010fce00078e0224 */
[----:B------:R-:W4:Y:S08]  /*5800*/  LDC.64 R84, c[0x0][0x8a8] ;  /* 0x00022a00ff547b82 */ /* 0x000f300000000a00 */
[----:B--23--:R-:W1:Y:S02]  /*5810*/  LDC R94, c[0x0][0x374] ;  /* 0x0000dd00ff5e7b82 */ /* 0x00ce640000000800 */
.L_x_142:
[----:B------:R-:W-:Y:S02]  /*5820*/  LEA R0, R109, UR48, 0x3 ;  /* 0x000000306d007c11 */ /* 0x000fe4000f8e18ff */
[----:B------:R-:W-:Y:S02]  /*5830*/  SHF.L.U32 R2, R99, 0x1f, RZ ;  /* 0x0000001f63027819 */ /* 0x000fe400000006ff */
[----:B-1----:R-:W-:Y:S02]  /*5840*/  LEA R16, R109, UR48, 0x4 ;  /* 0x000000306d107c11 */ /* 0x002fe4000f8e20ff */
[----:B------:R-:W2:Y:S02]  /*5850*/  SYNCS.PHASECHK.TRANS64.TRYWAIT P0, [R0+URZ+0xe0], R2 ;  /* 0x0000e002000075a7 */ /* 0x000ea400080011ff */
[----:B--23--:R-:W-:Y:S05]  /*5860*/  @!P0 BRA `(.L_x_106) ;  /* 0x0000004000548947 */ /* 0x00cfea0003800000 */
.L_x_201:
[----:B------:R-:W3:Y:S01]  /*5870*/  LDC.64 R10, c[0x0][0xb10] ;  /* 0x0002c400ff0a7b82 */ /* 0x000ee20000000a00 */
[----:B------:R-:W4:Y:S01]  /*5880*/  LDS.128 R16, [R16+0x170] ;  /* 0x0001700010107984 */ /* 0x000f220000000c00 */
[----:B-1----:R-:W-:Y:S01]  /*5890*/  ISETP.NE.AND P1, PT, R42, 0x1, PT ;  /* 0x000000012a00780c */ /* 0x002fe20003f25270 */
[----:B--2---:R-:W-:Y:S01]  /*58a0*/  VIADD R0, R0, 0xf0 ;  /* 0x000000f000007836 */ /* 0x004fe20000000000 */
[----:B------:R-:W-:Y:S04]  /*58b0*/  ISETP.GE.AND P0, PT, R37, 0x1, PT ;  /* 0x000000012500780c */ /* 0x000fe80003f06270 */
[----:B------:R-:W1:Y:S01]  /*58c0*/  LDC.64 R8, c[0x0][0xb18] ;  /* 0x0002c600ff087b82 */ /* 0x000e620000000a00 */
[----:B------:R-:W-:Y:S01]  /*58d0*/  PRMT R0, RZ, 0x654, R0 ;  /* 0x00000654ff007816 */ /* 0x000fe20000000000 */
[----:B------:R-:W-:Y:S01]  /*58e0*/  @!PT LDS RZ, [RZ] ;  /* 0x00000000fffff984 */ /* 0x000fe20000000800 */
[----:B------:R-:W-:Y:S01]  /*58f0*/  @!PT LDS RZ, [RZ] ;  /* 0x00000000fffff984 */ /* 0x000fe20000000800 */
[----:B------:R-:W-:Y:S01]  /*5900*/  @!PT LDS RZ, [RZ] ;  /* 0x00000000fffff984 */ /* 0x000fe20000000800 */
[----:B------:R-:W-:Y:S01]  /*5910*/  @!PT LDS RZ, [RZ] ;  /* 0x00000000fffff984 */ /* 0x000fe20000000800 */
[----:B------:R2:W-:Y:S06]  /*5920*/  MEMBAR.ALL.CTA ;  /* 0x0000000000007992 */ /* 0x0005ec0000008000 */
[----:B--2---:R-:W2:Y:S01]  /*5930*/  FENCE.VIEW.ASYNC.S ;  /* 0x00000000000073c6 */ /* 0x004ea20000000000 */
[----:B------:R-:W1:Y:S08]  /*5940*/  @!P1 LDC R12, c[0x0][0xb20] ;  /* 0x0002c800ff0c9b82 */ /* 0x000e700000000800 */
[----:B------:R-:W1:Y:S01]  /*5950*/  @!P1 LDC R7, c[0x0][0xb0c] ;  /* 0x0002c300ff079b82 */ /* 0x000e620000000800 */
[----:B--2---:R2:W-:Y:S01]  /*5960*/  SYNCS.ARRIVE.TRANS64.RED.A1T0 RZ, [R0+URZ], RZ ;  /* 0x000000ff00ff79a7 */ /* 0x0045e200081004ff */
[----:B----4-:R-:W-:Y:S04]  /*5970*/  LOP3.LUT P4, RZ, R18, 0x1, RZ, 0xc0, !PT ;  /* 0x0000000112ff7812 */ /* 0x010fe8000788c0ff */
[----:B------:R-:W-:Y:S09]  /*5980*/  P2R R107, PR, RZ, 0x10 ;  /* 0x00000010ff6b7803 */ /* 0x000ff20000000000 */
[----:B------:R-:W-:Y:S02]  /*5990*/  @P4 MOV R45, R16 ;  /* 0x00000010002d4202 */ /* 0x000fe40000000f00 */
[----:B------:R-:W-:Y:S01]  /*59a0*/  @P4 LOP3.LUT R44, R17, 0xffff, RZ, 0xc0, !PT ;  /* 0x0000ffff112c4812 */ /* 0x000fe200078ec0ff */
[----:B--23--:R-:W-:Y:S06]  /*59b0*/  @!P0 BRA `(.L_x_107) ;  /* 0x0000000000a48947 */ /* 0x00cfec0003800000 */
[----:B------:R-:W-:Y:S01]  /*59c0*/  IMAD.HI.U32 R0, R94, R41, RZ ;  /* 0x000000295e007227 */ /* 0x000fe200078e00ff */
[----:B------:R-:W-:Y:S02]  /*59d0*/  ISETP.NE.AND P0, PT, R40, 0x1, PT ;  /* 0x000000012800780c */ /* 0x000fe40003f05270 */
[----:B------:R-:W-:Y:S01]  /*59e0*/  ISETP.NE.AND P2, PT, R37, 0x1, PT ;  /* 0x000000012500780c */ /* 0x000fe20003f45270 */
[----:B------:R-:W-:Y:S01]  /*59f0*/  IMAD.HI.U32 R4, R95, R88, RZ ;  /* 0x000000585f047227 */ /* 0x000fe200078e00ff */
[----:B------:R-:W-:Y:S02]  /*5a00*/  SHF.R.U32.HI R0, RZ, R93, R0 ;  /* 0x0000005dff007219 */ /* 0x000fe40000011600 */
[----:B------:R-:W-:Y:S01]  /*5a10*/  ISETP.NE.AND P3, PT, R43, 0x1, PT ;  /* 0x000000012b00780c */ /* 0x000fe20003f65270 */
[----:B------:R-:W-:Y:S01]  /*5a20*/  IMAD.HI.U32 R6, R44, R41, RZ ;  /* 0x000000292c067227 */ /* 0x000fe200078e00ff */
[-C--:B------:R-:W-:Y:S02]  /*5a30*/  SHF.R.U32.HI R4, RZ, R89.reuse, R4 ;  /* 0x00000059ff047219 */ /* 0x080fe40000011604 */
[----:B------:R-:W-:Y:S01]  /*5a40*/  SEL R0, R94, R0, !P0 ;  /* 0x000000005e007207 */ /* 0x000fe20004000000 */
[----:B------:R-:W-:Y:S01]  /*5a50*/  IMAD.HI.U32 R5, R45, R88, RZ ;  /* 0x000000582d057227 */ /* 0x000fe200078e00ff */
[----:B------:R-:W-:Y:S03]  /*5a60*/  SEL R4, R95, R4, !P3 ;  /* 0x000000045f047207 */ /* 0x000fe60005800000 */
[-C--:B------:R-:W-:Y:S01]  /*5a70*/  IMAD.HI.U32 R3, R0, R38.reuse, RZ ;  /* 0x0000002600037227 */ /* 0x080fe200078e00ff */
[----:B------:R-:W-:Y:S03]  /*5a80*/  SHF.R.U32.HI R5, RZ, R89, R5 ;  /* 0x00000059ff057219 */ /* 0x000fe60000011605 */
[----:B------:R-:W-:Y:S01]  /*5a90*/  IMAD.HI.U32 R2, R4, R38, RZ ;  /* 0x0000002604027227 */ /* 0x000fe200078e00ff */
[----:B------:R-:W-:Y:S02]  /*5aa0*/  @P2 SHF.R.U32.HI R0, RZ, R39, R3 ;  /* 0x00000027ff002219 */ /* 0x000fe40000011603 */
[----:B------:R-:W-:Y:S02]  /*5ab0*/  SHF.R.U32.HI R3, RZ, R93, R6 ;  /* 0x0000005dff037219 */ /* 0x000fe40000011606 */
[----:B------:R-:W-:Y:S01]  /*5ac0*/  @P2 SHF.R.U32.HI R4, RZ, R39, R2 ;  /* 0x00000027ff042219 */ /* 0x000fe20000011602 */
[----:B------:R-:W-:Y:S01]  /*5ad0*/  IMAD R0, R37, R0, RZ ;  /* 0x0000000025007224 */ /* 0x000fe200078e02ff */
[----:B------:R-:W-:Y:S02]  /*5ae0*/  SEL R3, R44, R3, !P0 ;  /* 0x000000032c037207 */ /* 0x000fe40004000000 */
[----:B------:R-:W-:Y:S01]  /*5af0*/  SEL R2, R45, R5, !P3 ;  /* 0x000000052d027207 */ /* 0x000fe20005800000 */
[----:B------:R-:W-:Y:S01]  /*5b00*/  IMAD R5, R37, R4, RZ ;  /* 0x0000000425057224 */ /* 0x000fe200078e02ff */
[C---:B------:R-:W-:Y:S01]  /*5b10*/  ISETP.GE.AND P0, PT, R3.reuse, R0, PT ;  /* 0x000000000300720c */ /* 0x040fe20003f06270 */
[C---:B------:R-:W-:Y:S03]  /*5b20*/  IMAD.HI.U32 R0, R3.reuse, R38, RZ ;  /* 0x0000002603007227 */ /* 0x040fe600078e00ff */
[C---:B------:R-:W-:Y:S02]  /*5b30*/  ISETP.GE.OR P0, PT, R2.reuse, R5, P0 ;  /* 0x000000050200720c */ /* 0x040fe40000706670 */
[----:B------:R-:W-:Y:S04]  /*5b40*/  SHF.R.U32.HI R0, RZ, R39, R0 ;  /* 0x00000027ff007219 */ /* 0x000fe80000011600 */
        /* <DEDUP_REMOVED lines=15> */
[----:B------:R-:W-:Y:S07]  /*5c40*/  IMAD R44, R3, R40, R44 ;  /* 0x00000028032c7224 */ /* 0x000fee00078e022c */
.L_x_107:
[----:B-1----:R-:W-:Y:S01]  /*5c50*/  @!P1 ISETP.NE.AND P0, PT, R8, 0x1, PT ;  /* 0x000000010800980c */ /* 0x002fe20003f05270 */
[----:B------:R-:W-:Y:S01]  /*5c60*/  @!P1 IMAD.HI.U32 R2, R44, R9, RZ ;  /* 0x000000092c029227 */ /* 0x000fe200078e00ff */
[----:B------:R-:W-:Y:S01]  /*5c70*/  R2UR UR42, R14 ;  /* 0x000000000e2a72ca */ /* 0x000fe200000e0000 */
[----:B------:R-:W-:Y:S01]  /*5c80*/  BSSY.RECONVERGENT B6, `(.L_x_108) ;  /* 0x0000031000067945 */ /* 0x000fe20003800200 */
[----:B------:R-:W-:Y:S01]  /*5c90*/  R2UR UR41, R15 ;  /* 0x000000000f2972ca */ /* 0x000fe200000e0000 */
[----:B------:R-:W-:Y:S01]  /*5ca0*/  @!P1 IMAD.HI.U32 R0, R45, R10, RZ ;  /* 0x0000000a2d009227 */ /* 0x000fe200078e00ff */
[----:B------:R-:W-:Y:S02]  /*5cb0*/  @!P1 SHF.R.U32.HI R2, RZ, R12, R2 ;  /* 0x0000000cff029219 */ /* 0x000fe40000011602 */
[----:B------:R-:W-:Y:S01]  /*5cc0*/  @!P1 ISETP.NE.AND P2, PT, R7, 0x1, PT ;  /* 0x000000010700980c */ /* 0x000fe20003f45270 */
[----:B------:R-:W-:Y:S01]  /*5cd0*/  VIADD R109, R109, 0x1 ;  /* 0x000000016d6d7836 */ /* 0x000fe20000000000 */
[----:B------:R-:W-:Y:S02]  /*5ce0*/  @!P1 SEL R2, R44, R2, !P0 ;  /* 0x000000022c029207 */ /* 0x000fe40004000000 */
[----:B------:R-:W-:Y:S02]  /*5cf0*/  @!P1 SHF.R.U32.HI R0, RZ, R11, R0 ;  /* 0x0000000bff009219 */ /* 0x000fe40000011600 */
[----:B------:R-:W-:Y:S01]  /*5d00*/  LOP3.LUT P0, RZ, R97, 0x1b0, RZ, 0xc0, !PT ;  /* 0x000001b061ff7812 */ /* 0x000fe2000780c0ff */
[----:B------:R-:W-:Y:S01]  /*5d10*/  USHF.L.U32 UR42, UR42, 0x6, URZ ;  /* 0x000000062a2a7899 */ /* 0x000fe200080006ff */
[----:B------:R-:W-:Y:S01]  /*5d20*/  @!P1 SEL R3, R45, R0, !P2 ;  /* 0x000000002d039207 */ /* 0x000fe20005000000 */
[----:B------:R-:W-:Y:S01]  /*5d30*/  UIMAD UR41, UR41, 0xc0, URZ ;  /* 0x000000c0292978a4 */ /* 0x000fe2000f8e02ff */
[----:B------:R-:W-:Y:S03]  /*5d40*/  @P4 SHF.R.U32.HI R98, RZ, 0x10, R17 ;  /* 0x00000010ff624819 */ /* 0x000fe60000011611 */
[----:B------:R-:W-:Y:S02]  /*5d50*/  @!P1 IMAD.IADD R0, R2, 0x1, -R3 ;  /* 0x0000000102009824 */ /* 0x000fe400078e0a03 */
[----:B------:R-:W-:Y:S02]  /*5d60*/  @!P1 IMAD.IADD R2, R3, 0x1, -R2 ;  /* 0x0000000103029824 */ /* 0x000fe400078e0a02 */
[----:B------:R-:W-:Y:S02]  /*5d70*/  @!P1 IMAD R45, R0, R7, R45 ;  /* 0x00000007002d9224 */ /* 0x000fe400078e022d */
[----:B------:R-:W-:Y:S01]  /*5d80*/  @!P1 IMAD R44, R2, R8, R44 ;  /* 0x00000008022c9224 */ /* 0x000fe200078e022c */
[----:B------:R-:W-:Y:S06]  /*5d90*/  @!P0 BRA `(.L_x_109) ;  /* 0x00000000007c8947 */ /* 0x000fec0003800000 */
[----:B------:R-:W1:Y:S01]  /*5da0*/  LDCU.64 UR8, c[0x4][0x80] ;  /* 0x01001000ff0877ac */ /* 0x000e620008000a00 */
[----:B------:R-:W-:Y:S01]  /*5db0*/  MOV R2, 0x0 ;  /* 0x0000000000027802 */ /* 0x000fe20000000f00 */
[----:B------:R-:W-:Y:S02]  /*5dc0*/  HFMA2 R12, -RZ, RZ, 0, 5.9604644775390625e-08 ;  /* 0x00000001ff0c7431 */ /* 0x000fe400000001ff */
[----:B------:R-:W-:Y:S01]  /*5dd0*/  IMAD.MOV.U32 R8, RZ, RZ, 0x70 ;  /* 0x00000070ff087424 */ /* 0x000fe200078e00ff */
[----:B------:R2:W3:Y:S01]  /*5de0*/  LDC.64 R14, c[0x4][R2] ;  /* 0x01000000020e7b82 */ /* 0x0004e20000000a00 */
[----:B------:R-:W4:Y:S01]  /*5df0*/  LDCU.64 UR6, c[0x4][0x88] ;  /* 0x01001100ff0677ac */ /* 0x000f220008000a00 */
[----:B------:R-:W-:Y:S01]  /*5e00*/  IMAD.MOV.U32 R13, RZ, RZ, RZ ;  /* 0x000000ffff0d7224 */ /* 0x000fe200078e00ff */
[----:B------:R-:W2:Y:S01]  /*5e10*/  LDCU.64 UR4, c[0x4][0x8] ;  /* 0x01000100ff0477ac */ /* 0x000ea20008000a00 */
[----:B-1----:R-:W-:Y:S01]  /*5e20*/  MOV R5, UR9 ;  /* 0x0000000900057c02 */ /* 0x002fe20008000f00 */
[----:B------:R-:W-:Y:S01]  /*5e30*/  IMAD.U32 R4, RZ, RZ, UR8 ;  /* 0x00000008ff047e24 */ /* 0x000fe2000f8e00ff */
[----:B----4-:R-:W-:Y:S01]  /*5e40*/  MOV R7, UR7 ;  /* 0x0000000700077c02 */ /* 0x010fe20008000f00 */
[----:B------:R-:W-:Y:S01]  /*5e50*/  IMAD.U32 R6, RZ, RZ, UR6 ;  /* 0x00000006ff067e24 */ /* 0x000fe2000f8e00ff */
[----:B--2---:R-:W-:Y:S01]  /*5e60*/  MOV R11, UR5 ;  /* 0x00000005000b7c02 */ /* 0x004fe20008000f00 */
[----:B------:R-:W-:Y:S02]  /*5e70*/  IMAD.U32 R10, RZ, RZ, UR4 ;  /* 0x00000004ff0a7e24 */ /* 0x000fe4000f8e00ff */
[----:B------:R-:W-:Y:S07]  /*5e80*/  LEPC R20, `(.L_x_110) ;  /* 0x000000001014794e */ /* 0x000fee0000000000 */
[----:B---3-5:R-:W-:Y:S05]  /*5e90*/  CALL.ABS.NOINC R14 ;  /* 0x000000000e007343 */ /* 0x028fea0003c00000 */
.L_x_110:
[----:B------:R-:W1:Y:S01]  /*5ea0*/  LDCU.64 UR8, c[0x4][0x80] ;  /* 0x01001000ff0877ac */ /* 0x000e620008000a00 */
[----:B------:R-:W2:Y:S01]  /*5eb0*/  LDC.64 R2, c[0x4][R2] ;  /* 0x0100000002027b82 */ /* 0x000ea20000000a00 */
[----:B------:R-:W-:Y:S02]  /*5ec0*/  HFMA2 R12, -RZ, RZ, 0, 5.9604644775390625e-08 ;  /* 0x00000001ff0c7431 */ /* 0x000fe400000001ff */
[----:B------:R-:W-:Y:S02]  /*5ed0*/  IMAD.MOV.U32 R8, RZ, RZ, 0x70 ;  /* 0x00000070ff087424 */ /* 0x000fe400078e00ff */
[----:B------:R-:W-:Y:S01]  /*5ee0*/  IMAD.MOV.U32 R13, RZ, RZ, RZ ;  /* 0x000000ffff0d7224 */ /* 0x000fe200078e00ff */
[----:B------:R-:W3:Y:S01]  /*5ef0*/  LDCU.64 UR6, c[0x4][0x88] ;  /* 0x01001100ff0677ac */ /* 0x000ee20008000a00 */
[----:B------:R-:W4:Y:S01]  /*5f00*/  LDCU.64 UR4, c[0x4][0x8] ;  /* 0x01000100ff0477ac */ /* 0x000f220008000a00 */
[----:B-1----:R-:W-:Y:S02]  /*5f10*/  MOV R4, UR8 ;  /* 0x0000000800047c02 */ /* 0x002fe40008000f00 */
[----:B------:R-:W-:Y:S02]  /*5f20*/  MOV R5, UR9 ;  /* 0x0000000900057c02 */ /* 0x000fe40008000f00 */
[----:B---3--:R-:W-:Y:S01]  /*5f30*/  MOV R7, UR7 ;  /* 0x0000000700077c02 */ /* 0x008fe20008000f00 */
[----:B------:R-:W-:Y:S01]  /*5f40*/  IMAD.U32 R6, RZ, RZ, UR6 ;  /* 0x00000006ff067e24 */ /* 0x000fe2000f8e00ff */
[----:B----4-:R-:W-:Y:S01]  /*5f50*/  MOV R11, UR5 ;  /* 0x00000005000b7c02 */ /* 0x010fe20008000f00 */
[----:B------:R-:W-:Y:S02]  /*5f60*/  IMAD.U32 R10, RZ, RZ, UR4 ;  /* 0x00000004ff0a7e24 */ /* 0x000fe4000f8e00ff */
[----:B------:R-:W-:Y:S07]  /*5f70*/  LEPC R20, `(.L_x_109) ;  /* 0x000000001014794e */ /* 0x000fee0000000000 */
[----:B--2---:R-:W-:Y:S05]  /*5f80*/  CALL.ABS.NOINC R2 ;  /* 0x0000000002007343 */ /* 0x004fea0003c00000 */
.L_x_109:
[----:B------:R-:W-:Y:S05]  /*5f90*/  BSYNC.RECONVERGENT B6 ;  /* 0x0000000000067941 */ /* 0x000fea0003800200 */
.L_x_108:
[----:B------:R-:W-:Y:S01]  /*5fa0*/  ISETP.NE.U32.AND P4, PT, R86, RZ, PT ;  /* 0x000000ff5600720c */ /* 0x000fe20003f85070 */
[----:B------:R-:W-:Y:S01]  /*5fb0*/  UISETP.NE.AND UP2, UPT, UR51, URZ, UPT ;  /* 0x000000ff3300728c */ /* 0x000fe2000bf45270 */
[----:B------:R-:W-:Y:S01]  /*5fc0*/  ISETP.NE.U32.AND P2, PT, RZ, UR38, PT ;  /* 0x00000026ff007c0c */ /* 0x000fe2000bf45070 */
[----:B------:R-:W-:Y:S01]  /*5fd0*/  UISETP.NE.U32.AND UP1, UPT, UR44, URZ, UPT ;  /* 0x000000ff2c00728c */ /* 0x000fe2000bf25070 */
[----:B------:R-:W-:Y:S01]  /*5fe0*/  ISETP.NE.AND.EX P4, PT, R87, RZ, PT, P4 ;  /* 0x000000ff5700720c */ /* 0x000fe20003f85340 */
[----:B------:R-:W-:Y:S01]  /*5ff0*/  UPLOP3.LUT UP0, UPT, UPT, UPT, UPT, 0x40, 0x4 ;  /* 0x000000000004789c */ /* 0x000fe20003f0e870 */
[----:B------:R-:W-:Y:S01]  /*6000*/  ISETP.NE.AND.EX P2, PT, RZ, UR39, PT, P2 ;  /* 0x00000027ff007c0c */ /* 0x000fe2000bf45320 */
[----:B------:R-:W-:Y:S01]  /*6010*/  UISETP.NE.AND.EX UP1, UPT, UR45, URZ, UPT, UP1 ;  /* 0x000000ff2d00728c */ /* 0x000fe2000bf25310 */
[----:B------:R-:W-:Y:S04]  /*6020*/  PLOP3.LUT P1, PT, PT, PT, UP2, 0x80, 0x8 ;  /* 0x000000000008781c */ /* 0x000fe80003f2f028 */
[----:B------:R-:W-:Y:S06]  /*6030*/  @UP2 UPLOP3.LUT UP0, UPT, UPT, UPT, UP1, 0x80, 0x8 ;  /* 0x000000000008289c */ /* 0x000fec0003f0f010 */
[----:B------:R-:W-:Y:S01]  /*6040*/  PLOP3.LUT P0, PT, PT, PT, UP0, 0x80, 0x8 ;  /* 0x000000000008781c */ /* 0x000fe20003f0f008 */
[----:B------:R-:W-:Y:S01]  /*6050*/  @!UPT UIADD3 URZ, UPT, UPT, URZ, URZ, URZ ;  /* 0x000000fffffff290 */ /* 0x000fe2000fffe0ff */
[----:B------:R-:W-:Y:S11]  /*6060*/  BRA.U !UP1, `(.L_x_111) ;  /* 0x0000000109387547 */ /* 0x000ff6000b800000 */
[----:B------:R-:W-:Y:S01]  /*6070*/  UISETP.NE.U32.AND UP0, UPT, UR38, URZ, UPT ;  /* 0x000000ff2600728c */ /* 0x000fe2000bf05070 */
[----:B------:R-:W-:Y:S02]  /*6080*/  HFMA2 R0, -RZ, RZ, 0, 5.9604644775390625e-08 ;  /* 0x00000001ff007431 */ /* 0x000fe400000001ff */
[----:B------:R-:W-:Y:S01]  /*6090*/  IMAD.MOV.U32 R92, RZ, RZ, 0x1 ;  /* 0x00000001ff5c7424 */ /* 0x000fe200078e00ff */
[----:B------:R-:W-:Y:S06]  /*60a0*/  UISETP.NE.AND.EX UP0, UPT, UR39, URZ, UPT, UP0 ;  /* 0x000000ff2700728c */ /* 0x000fec000bf05300 */
[----:B------:R-:W-:Y:S05]  /*60b0*/  PLOP3.LUT P3, PT, PT, PT, UP0, 0x80, 0x8 ;  /* 0x000000000008781c */ /* 0x000fea0003f6f008 */
[----:B------:R-:W1:Y:S01]  /*60c0*/  @UP0 LDCU.64 UR6, c[0x0][0x888] ;  /* 0x00011100ff0607ac */ /* 0x000e620008000a00 */
[----:B------:R-:W-:Y:S07]  /*60d0*/  @UP0 UIMAD UR4, UR36, UR44, URZ ;  /* 0x0000002c240402a4 */ /* 0x000fee000f8e02ff */
[----:B------:R-:W-:Y:S01]  /*60e0*/  @!P3 PRMT R92, R0, 0x7610, R92 ;  /* 0x00007610005cb816 */ /* 0x000fe2000000005c */
[----:B-1----:R-:W-:Y:S03]  /*60f0*/  @UP0 UIMAD.WIDE UR6, UR4, 0x4, UR6 ;  /* 0x00000004040608a5 */ /* 0x002fe6000f8e0206 */
[----:B------:R-:W1:Y:S03]  /*6100*/  @!UP0 LDCU UR4, c[0x0][0x880] ;  /* 0x00011000ff0487ac */ /* 0x000e660008000800 */
[----:B------:R-:W-:Y:S01]  /*6110*/  IMAD.U32 R2, RZ, RZ, UR6 ;  /* 0x00000006ff027e24 */ /* 0x000fe2000f8e00ff */
[----:B------:R-:W-:Y:S05]  /*6120*/  MOV R3, UR7 ;  /* 0x0000000700037c02 */ /* 0x000fea0008000f00 */
[----:B-----5:R2:W5:Y:S02]  /*6130*/  @P3 LDG.E R49, desc[UR46][R2.64] ;  /* 0x0000002e02313981 */ /* 0x020564000c1e1900 */
[----:B-12---:R-:W-:Y:S02]  /*6140*/  @!P3 IMAD.U32 R49, RZ, RZ, UR4 ;  /* 0x00000004ff31be24 */ /* 0x006fe4000f8e00ff */
.L_x_111:
[----:B------:R-:W-:Y:S05]  /*6150*/  @!P4 BRA `(.L_x_112) ;  /* 0x000000000020c947 */ /* 0x000fea0003800000 */
[----:B------:R-:W-:Y:S04]  /*6160*/  ISETP.NE.U32.AND P3, PT, R84, RZ, PT ;  /* 0x000000ff5400720c */ /* 0x000fe80003f65070 */
[----:B------:R-:W-:Y:S11]  /*6170*/  ISETP.NE.AND.EX P3, PT, R85, RZ, PT, P3 ;  /* 0x000000ff5500720c */ /* 0x000ff60003f65330 */
[----:B------:R-:W-:Y:S02]  /*6180*/  @!UPT UIADD3 URZ, UPT, UPT, URZ, URZ, URZ ;  /* 0x000000fffffff290 */ /* 0x000fe4000fffe0ff */
[----:B------:R-:W1:Y:S01]  /*6190*/  @P3 LDC.64 R2, c[0x0][0x8a8] ;  /* 0x00022a00ff023b82 */ /* 0x000e620000000a00 */
[----:B------:R-:W-:Y:S04]  /*61a0*/  @P3 IMAD R0, R86, UR36, RZ ;  /* 0x0000002456003c24 */ /* 0x000fe8000f8e02ff */
[----:B-1----:R-:W-:Y:S05]  /*61b0*/  @P3 IMAD.WIDE R2, R0, 0x4, R2 ;  /* 0x0000000400023825 */ /* 0x002fea00078e0202 */
[----:B-----5:R1:W5:Y:S02]  /*61c0*/  @P3 LDG.E R46, desc[UR46][R2.64] ;  /* 0x0000002e022e3981 */ /* 0x020364000c1e1900 */
[----:B-1----:R-:W2:Y:S02]  /*61d0*/  @!P3 LDC R46, c[0x0][0x8a0] ;  /* 0x00022800ff2ebb82 */ /* 0x002ea40000000800 */
.L_x_112:
[----:B-----5:R-:W-:Y:S01]  /*61e0*/  FSETP.NEU.AND P3, PT, R49, RZ, PT ;  /* 0x000000ff3100720b */ /* 0x020fe20003f6d000 */
[----:B------:R-:W-:Y:S01]  /*61f0*/  BSSY B1, `(.L_x_113) ;  /* 0x0000039000017945 */ /* 0x000fe20003800000 */
[----:B------:R-:W-:Y:S01]  /*6200*/  SEL R3, RZ, 0xffffffff, P2 ;  /* 0xffffffffff037807 */ /* 0x000fe20001000000 */
[----:B------:R-:W-:Y:S01]  /*6210*/  IMAD.MOV.U32 R61, RZ, RZ, 0x1 ;  /* 0x00000001ff3d7424 */ /* 0x000fe200078e00ff */
[----:B------:R-:W-:Y:S01]  /*6220*/  @P1 LOP3.LUT P2, RZ, R92, 0xff, RZ, 0xc0, !PT ;  /* 0x000000ff5cff1812 */ /* 0x000fe2000784c0ff */
[C---:B------:R-:W-:Y:S01]  /*6230*/  IMAD R47, R48.reuse, 0x60, R36 ;  /* 0x00000060302f7824 */ /* 0x040fe200078e0224 */
[----:B------:R-:W-:Y:S01]  /*6240*/  @P1 SEL R0, RZ, 0xffffffff, P3 ;  /* 0xffffffffff001807 */ /* 0x000fe20001800000 */
[----:B------:R-:W-:Y:S01]  /*6250*/  IMAD R110, R105, -0x10, R103 ;  /* 0xfffffff0696e7824 */ /* 0x000fe200078e0267 */
[----:B------:R-:W-:Y:S01]  /*6260*/  LOP3.LUT R101, R101, 0x1, RZ, 0x3c, !PT ;  /* 0x0000000165657812 */ /* 0x000fe200078e3cff */
[----:B------:R-:W-:Y:S01]  /*6270*/  IMAD.MOV.U32 R60, RZ, RZ, RZ ;  /* 0x000000ffff3c7224 */ /* 0x000fe200078e00ff */
[C---:B------:R-:W-:Y:S02]  /*6280*/  @P0 SEL R0, R3.reuse, R0, !P2 ;  /* 0x0000000003000207 */ /* 0x040fe40005000000 */
[----:B------:R-:W-:Y:S02]  /*6290*/  CS2R R82, SRZ ;  /* 0x0000000000527805 */ /* 0x000fe4000001ff00 */
[----:B------:R-:W-:Y:S02]  /*62a0*/  LEA R112, R48, UR48, 0x3 ;  /* 0x0000003030707c11 */ /* 0x000fe4000f8e18ff */
[----:B------:R-:W-:Y:S02]  /*62b0*/  CS2R R80, SRZ ;  /* 0x0000000000507805 */ /* 0x000fe4000001ff00 */
[----:B------:R-:W-:Y:S02]  /*62c0*/  @P1 LOP3.LUT R0, R0, 0x1, RZ, 0xc0, !PT ;  /* 0x0000000100001812 */ /* 0x000fe400078ec0ff */
[----:B------:R-:W-:Y:S02]  /*62d0*/  CS2R R74, SRZ ;  /* 0x00000000004a7805 */ /* 0x000fe4000001ff00 */
[----:B------:R-:W-:Y:S02]  /*62e0*/  PLOP3.LUT P2, PT, PT, PT, UP1, 0x80, 0x8 ;  /* 0x000000000008781c */ /* 0x000fe40003f4f018 */
[----:B------:R-:W-:Y:S02]  /*62f0*/  CS2R R72, SRZ ;  /* 0x0000000000487805 */ /* 0x000fe4000001ff00 */
[----:B------:R-:W-:Y:S02]  /*6300*/  ISETP.NE.U32.OR P5, PT, R0, 0x1, !P1 ;  /* 0x000000010000780c */ /* 0x000fe40004fa5470 */
[----:B------:R-:W-:Y:S02]  /*6310*/  CS2R R66, SRZ ;  /* 0x0000000000427805 */ /* 0x000fe4000001ff00 */
[----:B------:R-:W-:Y:S02]  /*6320*/  LOP3.LUT P4, R108, R92, 0xff, RZ, 0xc0, !PT ;  /* 0x000000ff5c6c7812 */ /* 0x000fe4000788c0ff */
[----:B------:R-:W-:Y:S02]  /*6330*/  CS2R R64, SRZ ;  /* 0x0000000000407805 */ /* 0x000fe4000001ff00 */
[----:B------:R-:W-:Y:S02]  /*6340*/  SEL R2, RZ, 0xffffffff, P3 ;  /* 0xffffffffff027807 */ /* 0x000fe40001800000 */
[----:B------:R-:W-:Y:S02]  /*6350*/  CS2R R58, SRZ ;  /* 0x00000000003a7805 */ /* 0x000fe4000001ff00 */
[----:B------:R-:W-:Y:S02]  /*6360*/  P2R R111, PR, RZ, 0x20 ;  /* 0x00000020ff6f7803 */ /* 0x000fe40000000000 */
[----:B------:R-:W-:Y:S02]  /*6370*/  CS2R R56, SRZ ;  /* 0x0000000000387805 */ /* 0x000fe4000001ff00 */
[----:B------:R-:W-:Y:S02]  /*6380*/  @P2 SEL R2, R3, R2, !P4 ;  /* 0x0000000203022207 */ /* 0x000fe40006000000 */
[----:B------:R-:W-:Y:S02]  /*6390*/  @P5 SHF.L.U32 R0, R101, 0x1f, RZ ;  /* 0x0000001f65005819 */ /* 0x000fe400000006ff */
[----:B------:R-:W-:Y:S02]  /*63a0*/  LOP3.LUT R2, R2, 0x1, RZ, 0xc0, !PT ;  /* 0x0000000102027812 */ /* 0x000fe400078ec0ff */
[----:B------:R1:W3:Y:S02]  /*63b0*/  @P5 SYNCS.PHASECHK.TRANS64.TRYWAIT P1, [UR48+0xa0], R0 ;  /* 0x0000a000ff0055a7 */ /* 0x0002e40008021130 */
[----:B------:R-:W-:Y:S04]  /*63c0*/  ISETP.NE.U32.AND P2, PT, R2, 0x1, PT ;  /* 0x000000010200780c */ /* 0x000fe80003f45070 */
[----:B------:R-:W-:Y:S02]  /*63d0*/  P2R R62, PR, RZ, 0x4 ;  /* 0x00000004ff3e7803 */ /* 0x000fe40000000000 */
[----:B-1----:R-:W-:Y:S04]  /*63e0*/  SHF.L.U32 R0, R100, 0x1f, RZ ;  /* 0x0000001f64007819 */ /* 0x002fe800000006ff */
[----:B------:R1:W4:Y:S01]  /*63f0*/  SYNCS.PHASECHK.TRANS64.TRYWAIT P0, [R112+URZ+0x100], R0 ;  /* 0x00010000700075a7 */ /* 0x00032200080011ff */
[----:B---3--:R-:W-:Y:S01]  /*6400*/  @P5 SEL R61, RZ, 0x1, !P1 ;  /* 0x00000001ff3d5807 */ /* 0x008fe20004800000 */
[----:B-1----:R-:W-:Y:S06]  /*6410*/  @!P5 BRA `(.L_x_114) ;  /* 0x000000000058d947 */ /* 0x002fec0003800000 */
[----:B------:R-:W-:Y:S01]  /*6420*/  IMAD.MOV.U32 R83, RZ, RZ, RZ ;  /* 0x000000ffff537224 */ /* 0x000fe200078e00ff */
[----:B------:R-:W-:Y:S01]  /*6430*/  ISETP.NE.AND P1, PT, R61, RZ, PT ;  /* 0x000000ff3d00720c */ /* 0x000fe20003f25270 */
[----:B------:R-:W-:Y:S01]  /*6440*/  BSSY B0, `(.L_x_115) ;  /* 0x000000c000007945 */ /* 0x000fe20003800000 */
[----:B------:R-:W-:Y:S02]  /*6450*/  CS2R R58, SRZ ;  /* 0x00000000003a7805 */ /* 0x000fe4000001ff00 */
[----:B------:R-:W-:Y:S02]  /*6460*/  CS2R R56, SRZ ;  /* 0x0000000000387805 */ /* 0x000fe4000001ff00 */
[----:B------:R-:W-:Y:S02]  /*6470*/  CS2R R66, SRZ ;  /* 0x0000000000427805 */ /* 0x000fe4000001ff00 */
[----:B------:R-:W-:Y:S02]  /*6480*/  CS2R R64, SRZ ;  /* 0x0000000000407805 */ /* 0x000fe4000001ff00 */
[----:B------:R-:W-:Y:S02]  /*6490*/  CS2R R74, SRZ ;  /* 0x00000000004a7805 */ /* 0x000fe4000001ff00 */
[----:B------:R-:W-:Y:S02]  /*64a0*/  CS2R R72, SRZ ;  /* 0x0000000000487805 */ /* 0x000fe4000001ff00 */
[----:B------:R-:W-:Y:S01]  /*64b0*/  CS2R R80, SRZ ;  /* 0x0000000000507805 */ /* 0x000fe2000001ff00 */
[----:B------:R-:W-:Y:S06]  /*64c0*/  @P1 BRA `(.L_x_116) ;  /* 0x00000000000c1947 */ /* 0x000fec0003800000 */
[----:B------:R-:W-:Y:S04]  /*64d0*/  SHF.L.U32 R3, R101, 0x1f, RZ ;  /* 0x0000001f65037819 */ /* 0x000fe800000006ff */
[----:B------:R-:W1:Y:S02]  /*64e0*/  SYNCS.PHASECHK.TRANS64.TRYWAIT P1, [UR48+0xa0], R3 ;  /* 0x0000a003ff0075a7 */ /* 0x000e640008021130 */
[----:B-1----:R-:W-:Y:S05]  /*64f0*/  @!P1 BRA `(.L_x_117) ;  /* 0x0000003400449947 */ /* 0x002fea0003800000 */
.L_x_116:
[----:B------:R-:W-:Y:S05]  /*6500*/  BSYNC B0 ;  /* 0x0000000000007941 */ /* 0x000fea0003800000 */
.L_x_115:
[----:B------:R-:W-:Y:S01]  /*6510*/  ISETP.NE.AND P1, PT, R62, RZ, PT ;  /* 0x000000ff3e00720c */ /* 0x000fe20003f25270 */
[----:B------:R-:W-:Y:S11]  /*6520*/  HFMA2 R60, -RZ, RZ, 0, 5.9604644775390625e-08 ;  /* 0x00000001ff3c7431 */ /* 0x000ff600000001ff */
[----:B------:R-:W-:Y:S01]  /*6530*/  @!UPT UIADD3 URZ, UPT, UPT, URZ, URZ, URZ ;  /* 0x000000fffffff290 */ /* 0x000fe2000fffe0ff */
[----:B------:R3:W1:Y:S04]  /*6540*/  @P1 LDS.128 R56, [R104] ;  /* 0x0000000068381984 */ /* 0x0006680000000c00 */
[----:B------:R3:W1:Y:S04]  /*6550*/  @P1 LDS.128 R64, [R103+0x10] ;  /* 0x0000100067401984 */ /* 0x0006680000000c00 */
[----:B------:R3:W1:Y:S04]  /*6560*/  @P1 LDS.128 R72, [R102+0x20] ;  /* 0x0000200066481984 */ /* 0x0006680000000c00 */
[----:B------:R3:W1:Y:S02]  /*6570*/  @P1 LDS.128 R80, [R110+0x30] ;  /* 0x000030006e501984 */ /* 0x0006640000000c00 */
.L_x_114:
[----:B------:R-:W-:Y:S05]  /*6580*/  BSYNC B1 ;  /* 0x0000000000017941 */ /* 0x000fea0003800000 */
.L_x_113:
[----:B-1----:R-:W-:Y:S04]  /*6590*/  SHF.R.U32.HI R2, RZ, 0x15, R47 ;  /* 0x00000015ff027819 */ /* 0x002fe8000001162f */
[----:B------:R-:W-:Y:S01]  /*65a0*/  LOP3.LUT P1, RZ, R2, 0x3, R96, 0x48, !PT ;  /* 0x0000000302ff7812 */ /* 0x000fe20007824860 */
[----:B------:R-:W-:Y:S01]  /*65b0*/  @!UPT UIADD3 URZ, UPT, UPT, URZ, URZ, URZ ;  /* 0x000000fffffff290 */ /* 0x000fe2000fffe0ff */
[----:B----4-:R-:W-:Y:S11]  /*65c0*/  @P0 BRA `(.L_x_118) ;  /* 0x0000000000080947 */ /* 0x010ff60003800000 */
[----:B------:R-:W1:Y:S02]  /*65d0*/  SYNCS.PHASECHK.TRANS64.TRYWAIT P0, [R112+URZ+0x100], R0 ;  /* 0x00010000700075a7 */ /* 0x000e6400080011ff */
[----:B-1----:R-:W-:Y:S05]  /*65e0*/  @!P0 BRA `(.L_x_119) ;  /* 0x0000003400208947 */ /* 0x002fea0003800000 */
.L_x_118:
[----:B------:R-:W-:Y:S05]  /*65f0*/  @!P1 BRA `(.L_x_120) ;  /* 0x0000000000409947 */ /* 0x000fea0003800000 */
[----:B------:R-:W4:Y:S01]  /*6600*/  LDCU.64 UR8, c[0x4][0x70] ;  /* 0x01000e00ff0877ac */ /* 0x000f220008000a00 */
[----:B------:R-:W-:Y:S01]  /*6610*/  MOV R3, 0x0 ;  /* 0x0000000000037802 */ /* 0x000fe20000000f00 */
[----:B------:R-:W-:Y:S02]  /*6620*/  HFMA2 R12, -RZ, RZ, 0, 5.9604644775390625e-08 ;  /* 0x00000001ff0c7431 */ /* 0x000fe400000001ff */
[----:B------:R-:W-:Y:S02]  /*6630*/  IMAD.MOV.U32 R8, RZ, RZ, 0x192 ;  /* 0x00000192ff087424 */ /* 0x000fe400078e00ff */
[----:B------:R-:W-:Y:S01]  /*6640*/  IMAD.MOV.U32 R13, RZ, RZ, RZ ;  /* 0x000000ffff0d7224 */ /* 0x000fe200078e00ff */
[----:B------:R-:W5:Y:S01]  /*6650*/  LDCU.64 UR6, c[0x4][0x78] ;  /* 0x01000f00ff0677ac */ /* 0x000f620008000a00 */
[----:B------:R-:W1:Y:S01]  /*6660*/  LDC.64 R2, c[0x4][R3] ;  /* 0x0100000003027b82 */ /* 0x000e620000000a00 */
[----:B------:R-:W2:Y:S01]  /*6670*/  LDCU.64 UR4, c[0x4][0x10] ;  /* 0x01000200ff0477ac */ /* 0x000ea20008000a00 */
[----:B----4-:R-:W-:Y:S01]  /*6680*/  MOV R5, UR9 ;  /* 0x0000000900057c02 */ /* 0x010fe20008000f00 */
[----:B------:R-:W-:Y:S01]  /*6690*/  IMAD.U32 R4, RZ, RZ, UR8 ;  /* 0x00000008ff047e24 */ /* 0x000fe2000f8e00ff */
[----:B-----5:R-:W-:Y:S01]  /*66a0*/  MOV R7, UR7 ;  /* 0x0000000700077c02 */ /* 0x020fe20008000f00 */
[----:B------:R-:W-:Y:S01]  /*66b0*/  IMAD.U32 R6, RZ, RZ, UR6 ;  /* 0x00000006ff067e24 */ /* 0x000fe2000f8e00ff */
[----:B--2---:R-:W-:Y:S01]  /*66c0*/  MOV R11, UR5 ;  /* 0x00000005000b7c02 */ /* 0x004fe20008000f00 */
[----:B------:R-:W-:Y:S02]  /*66d0*/  IMAD.U32 R10, RZ, RZ, UR4 ;  /* 0x00000004ff0a7e24 */ /* 0x000fe4000f8e00ff */
[----:B------:R-:W-:Y:S07]  /*66e0*/  LEPC R20, `(.L_x_120) ;  /* 0x000000001014794e */ /* 0x000fee0000000000 */
[----:B-1-3--:R-:W-:Y:S05]  /*66f0*/  CALL.ABS.NOINC R2 ;  /* 0x0000000002007343 */ /* 0x00afea0003c00000 */
.L_x_120:
[C---:B------:R-:W-:Y:S01]  /*6700*/  SHF.L.U32 R50, R56.reuse, 0x10, RZ ;  /* 0x0000001038327819 */ /* 0x040fe200000006ff */
[----:B------:R-:W-:Y:S05]  /*6710*/  WARPSYNC.ALL ;  /* 0x0000000000007948 */ /* 0x000fea0003800000 */
[----:B------:R-:W-:Y:S01]  /*6720*/  R2UR UR4, R47 ;  /* 0x000000002f0472ca */ /* 0x000fe200000e0000 */
[----:B------:R-:W-:Y:S01]  /*6730*/  BSSY.RECONVERGENT B0, `(.L_x_121) ;  /* 0x000008c000007945 */ /* 0x000fe20003800200 */
[----:B------:R-:W-:Y:S02]  /*6740*/  LOP3.LUT R51, R56, 0xffff0000, RZ, 0xc0, !PT ;  /* 0xffff000038337812 */ /* 0x000fe400078ec0ff */
[----:B------:R-:W-:Y:S02]  /*6750*/  SHF.L.U32 R52, R57, 0x10, RZ ;  /* 0x0000001039347819 */ /* 0x000fe400000006ff */
[----:B------:R-:W-:Y:S07]  /*6760*/  ISETP.NE.AND P0, PT, R106, RZ, PT ;  /* 0x000000ff6a00720c */ /* 0x000fee0003f05270 */
[----:B------:R-:W1:Y:S02]  /*6770*/  LDTM.x32 R4, tmem[UR4] ;  /* 0x00000004000479ee */ /* 0x000e6400082c0000 */
[C---:B-12---:R-:W-:Y:S01]  /*6780*/  FMUL R0, R46.reuse, R4 ;  /* 0x000000042e007220 */ /* 0x046fe20000400000 */
[C---:B------:R-:W-:Y:S01]  /*6790*/  FMUL R2, R46.reuse, R5 ;  /* 0x000000052e027220 */ /* 0x040fe20000400000 */
[C---:B------:R-:W-:Y:S01]  /*67a0*/  FMUL R4, R46.reuse, R8 ;  /* 0x000000082e047220 */ /* 0x040fe20000400000 */
[C---:B------:R-:W-:Y:S01]  /*67b0*/  FMUL R3, R46.reuse, R6 ;  /* 0x000000062e037220 */ /* 0x040fe20000400000 */
[C---:B------:R-:W-:Y:S01]  /*67c0*/  FMUL R5, R46.reuse, R9 ;  /* 0x000000092e057220 */ /* 0x040fe20000400000 */
[C---:B------:R-:W-:Y:S01]  /*67d0*/  FMUL R8, R46.reuse, R12 ;  /* 0x0000000c2e087220 */ /* 0x040fe20000400000 */
[C---:B------:R-:W-:Y:S01]  /*67e0*/  FMUL R6, R46.reuse, R10 ;  /* 0x0000000a2e067220 */ /* 0x040fe20000400000 */
[C---:B------:R-:W-:Y:S01]  /*67f0*/  FMUL R9, R46.reuse, R13 ;  /* 0x0000000d2e097220 */ /* 0x040fe20000400000 */
[C---:B------:R-:W-:Y:S01]  /*6800*/  FMUL R12, R46.reuse, R16 ;  /* 0x000000102e0c7220 */ /* 0x040fe20000400000 */
[C---:B------:R-:W-:Y:S01]  /*6810*/  FFMA R0, R49.reuse, R50, R0 ;  /* 0x0000003231007223 */ /* 0x040fe20000000000 */
[C---:B------:R-:W-:Y:S01]  /*6820*/  FMUL R10, R46.reuse, R14 ;  /* 0x0000000e2e0a7220 */ /* 0x040fe20000400000 */
[C---:B------:R-:W-:Y:S01]  /*6830*/  FMUL R13, R46.reuse, R17 ;  /* 0x000000112e0d7220 */ /* 0x040fe20000400000 */
[C---:B------:R-:W-:Y:S01]  /*6840*/  FMUL R16, R46.reuse, R20 ;  /* 0x000000142e107220 */ /* 0x040fe20000400000 */
[----:B------:R-:W-:Y:S01]  /*6850*/  FFMA R2, R49, R51, R2 ;  /* 0x0000003331027223 */ /* 0x000fe20000000002 */
        /* <DEDUP_REMOVED lines=9> */
[----:B------:R-:W-:Y:S01]  /*68f0*/  LOP3.LUT R32, R57, 0xffff0000, RZ, 0xc0, !PT ;  /* 0xffff000039207812 */ /* 0x000fe200078ec0ff */
[C---:B------:R-:W-:Y:S01]  /*6900*/  FMUL R26, R46.reuse, R30 ;  /* 0x0000001e2e1a7220 */ /* 0x040fe20000400000 */
[----:B------:R-:W-:Y:S01]  /*6910*/  FMUL R29, R46, R33 ;  /* 0x000000212e1d7220 */ /* 0x000fe20000400000 */
[----:B------:R-:W-:Y:S01]  /*6920*/  SHF.L.U32 R33, R58, 0x10, RZ ;  /* 0x000000103a217819 */ /* 0x000fe200000006ff */
[----:B------:R-:W-:Y:S01]  /*6930*/  FFMA R3, R49, R52, R3 ;  /* 0x0000003431037223 */ /* 0x000fe20000000003 */
[----:B------:R-:W-:Y:S01]  /*6940*/  F2FP.BF16.F32.PACK_AB R52, R2, R0 ;  /* 0x000000000234723e */ /* 0x000fe200000010ff */
[C---:B------:R-:W-:Y:S01]  /*6950*/  FMUL R7, R46.reuse, R7 ;  /* 0x000000072e077220 */ /* 0x040fe20000400000 */
[----:B------:R-:W-:Y:S01]  /*6960*/  SHF.L.U32 R0, R59, 0x10, RZ ;  /* 0x000000103b007819 */ /* 0x000fe200000006ff */
[----:B------:R-:W-:Y:S01]  /*6970*/  FMUL R30, R46, R34 ;  /* 0x000000222e1e7220 */ /* 0x000fe20000400000 */
[----:B------:R-:W-:Y:S01]  /*6980*/  LOP3.LUT R34, R58, 0xffff0000, RZ, 0xc0, !PT ;  /* 0xffff00003a227812 */ /* 0x000fe200078ec0ff */
[----:B------:R-:W-:Y:S01]  /*6990*/  FFMA R7, R49, R32, R7 ;  /* 0x0000002031077223 */ /* 0x000fe20000000007 */
[----:B------:R-:W-:Y:S01]  /*69a0*/  LOP3.LUT R2, R59, 0xffff0000, RZ, 0xc0, !PT ;  /* 0xffff00003b027812 */ /* 0x000fe200078ec0ff */
[C---:B------:R-:W-:Y:S01]  /*69b0*/  FFMA R4, R49.reuse, R33, R4 ;  /* 0x0000002131047223 */ /* 0x040fe20000000004 */
[----:B------:R-:W-:Y:S01]  /*69c0*/  FMUL R11, R46, R11 ;  /* 0x0000000b2e0b7220 */ /* 0x000fe20000400000 */
[----:B------:R-:W-:Y:S01]  /*69d0*/  FFMA R5, R49, R34, R5 ;  /* 0x0000002231057223 */ /* 0x000fe20000000005 */
[----:B------:R-:W-:Y:S01]  /*69e0*/  F2FP.BF16.F32.PACK_AB R53, R7, R3 ;  /* 0x000000030735723e */ /* 0x000fe200000010ff */
[C---:B------:R-:W-:Y:S01]  /*69f0*/  FFMA R6, R49.reuse, R0, R6 ;  /* 0x0000000031067223 */ /* 0x040fe20000000006 */
[C---:B------:R-:W-:Y:S01]  /*6a00*/  SHF.L.U32 R0, R64.reuse, 0x10, RZ ;  /* 0x0000001040007819 */ /* 0x040fe200000006ff */
[----:B------:R-:W-:Y:S01]  /*6a10*/  FFMA R11, R49, R2, R11 ;  /* 0x00000002310b7223 */ /* 0x000fe2000000000b */
[----:B------:R-:W-:Y:S01]  /*6a20*/  LOP3.LUT R2, R64, 0xffff0000, RZ, 0xc0, !PT ;  /* 0xffff000040027812 */ /* 0x000fe200078ec0ff */
[----:B------:R-:W-:Y:S01]  /*6a30*/  FMUL R15, R46, R15 ;  /* 0x0000000f2e0f7220 */ /* 0x000fe20000400000 */
[----:B------:R-:W-:Y:S01]  /*6a40*/  SHF.L.U32 R3, R65, 0x10, RZ ;  /* 0x0000001041037819 */ /* 0x000fe200000006ff */
[----:B------:R-:W-:Y:S01]  /*6a50*/  FFMA R8, R49, R0, R8 ;  /* 0x0000000031087223 */ /* 0x000fe20000000008 */
[----:B------:R-:W-:Y:S01]  /*6a60*/  LOP3.LUT R0, R65, 0xffff0000, RZ, 0xc0, !PT ;  /* 0xffff000041007812 */ /* 0x000fe200078ec0ff */
[C---:B------:R-:W-:Y:S01]  /*6a70*/  FFMA R9, R49.reuse, R2, R9 ;  /* 0x0000000231097223 */ /* 0x040fe20000000009 */
[C---:B------:R-:W-:Y:S01]  /*6a80*/  SHF.L.U32 R2, R66.reuse, 0x10, RZ ;  /* 0x0000001042027819 */ /* 0x040fe200000006ff */
[----:B------:R-:W-:Y:S01]  /*6a90*/  FFMA R10, R49, R3, R10 ;  /* 0x00000003310a7223 */ /* 0x000fe2000000000a */
[----:B------:R-:W-:Y:S01]  /*6aa0*/  SHF.L.U32 R3, R67, 0x10, RZ ;  /* 0x0000001043037819 */ /* 0x000fe200000006ff */
[C---:B------:R-:W-:Y:S01]  /*6ab0*/  FFMA R15, R49.reuse, R0, R15 ;  /* 0x00000000310f7223 */ /* 0x040fe2000000000f */
[----:B------:R-:W-:Y:S01]  /*6ac0*/  LOP3.LUT R0, R66, 0xffff0000, RZ, 0xc0, !PT ;  /* 0xffff000042007812 */ /* 0x000fe200078ec0ff */
[----:B------:R-:W-:Y:S01]  /*6ad0*/  FFMA R12, R49, R2, R12 ;  /* 0x00000002310c7223 */ /* 0x000fe2000000000c */
[----:B------:R-:W-:Y:S01]  /*6ae0*/  SHF.L.U32 R2, R72, 0x10, RZ ;  /* 0x0000001048027819 */ /* 0x000fe200000006ff */
[----:B------:R-:W-:Y:S01]  /*6af0*/  FMUL R19, R46, R19 ;  /* 0x000000132e137220 */ /* 0x000fe20000400000 */
[----:B------:R-:W-:Y:S01]  /*6b00*/  F2FP.BF16.F32.PACK_AB R54, R5, R4 ;  /* 0x000000040536723e */ /* 0x000fe200000010ff */
[----:B------:R-:W-:Y:S01]  /*6b10*/  FFMA R13, R49, R0, R13 ;  /* 0x00000000310d7223 */ /* 0x000fe2000000000d */
[----:B------:R-:W-:Y:S01]  /*6b20*/  LOP3.LUT R0, R67, 0xffff0000, RZ, 0xc0, !PT ;  /* 0xffff000043007812 */ /* 0x000fe200078ec0ff */
[----:B------:R-:W-:Y:S01]  /*6b30*/  FFMA R14, R49, R3, R14 ;  /* 0x00000003310e7223 */ /* 0x000fe2000000000e */
[----:B------:R-:W-:Y:S01]  /*6b40*/  LOP3.LUT R3, R72, 0xffff0000, RZ, 0xc0, !PT ;  /* 0xffff000048037812 */ /* 0x000fe200078ec0ff */
[----:B------:R-:W-:Y:S01]  /*6b50*/  FMUL R23, R46, R23 ;  /* 0x000000172e177220 */ /* 0x000fe20000400000 */
[----:B------:R-:W-:Y:S01]  /*6b60*/  F2FP.BF16.F32.PACK_AB R55, R11, R6 ;  /* 0x000000060b37723e */ /* 0x000fe200000010ff */
[----:B------:R-:W-:Y:S01]  /*6b70*/  FFMA R19, R49, R0, R19 ;  /* 0x0000000031137223 */ /* 0x000fe20000000013 */
[----:B------:R-:W-:Y:S01]  /*6b80*/  SHF.L.U32 R0, R73, 0x10, RZ ;  /* 0x0000001049007819 */ /* 0x000fe200000006ff */
[----:B------:R-:W-:Y:S01]  /*6b90*/  FFMA R16, R49, R2, R16 ;  /* 0x0000000231107223 */ /* 0x000fe20000000010 */
[----:B------:R-:W-:Y:S01]  /*6ba0*/  LOP3.LUT R2, R73, 0xffff0000, RZ, 0xc0, !PT ;  /* 0xffff000049027812 */ /* 0x000fe200078ec0ff */
[----:B------:R-:W-:Y:S01]  /*6bb0*/  FFMA R17, R49, R3, R17 ;  /* 0x0000000331117223 */ /* 0x000fe20000000011 */
[----:B------:R-:W-:Y:S01]  /*6bc0*/  SHF.L.U32 R3, R75, 0x10, RZ ;  /* 0x000000104b037819 */ /* 0x000fe200000006ff */
[----:B------:R-:W-:Y:S01]  /*6bd0*/  FFMA R18, R49, R0, R18 ;  /* 0x0000000031127223 */ /* 0x000fe20000000012 */
[C---:B------:R-:W-:Y:S01]  /*6be0*/  SHF.L.U32 R0, R74.reuse, 0x10, RZ ;  /* 0x000000104a007819 */ /* 0x040fe200000006ff */
[----:B------:R1:W-:Y:S01]  /*6bf0*/  STS.128 [R104], R52 ;  /* 0x0000003468007388 */ /* 0x0003e20000000c00 */
[----:B------:R-:W-:Y:S01]  /*6c00*/  F2FP.BF16.F32.PACK_AB R8, R9, R8 ;  /* 0x000000080908723e */ /* 0x000fe200000010ff */
[C---:B------:R-:W-:Y:S01]  /*6c10*/  FFMA R23, R49.reuse, R2, R23 ;  /* 0x0000000231177223 */ /* 0x040fe20000000017 */
[----:B------:R-:W-:Y:S01]  /*6c20*/  LOP3.LUT R2, R74, 0xffff0000, RZ, 0xc0, !PT ;  /* 0xffff00004a027812 */ /* 0x000fe200078ec0ff */
[----:B------:R-:W-:Y:S01]  /*6c30*/  FFMA R20, R49, R0, R20 ;  /* 0x0000000031147223 */ /* 0x000fe20000000014 */
[----:B------:R-:W-:Y:S01]  /*6c40*/  LOP3.LUT R0, R75, 0xffff0000, RZ, 0xc0, !PT ;  /* 0xffff00004b007812 */ /* 0x000fe200078ec0ff */
[----:B------:R-:W-:Y:S01]  /*6c50*/  FMUL R27, R46, R27 ;  /* 0x0000001b2e1b7220 */ /* 0x000fe20000400000 */
[----:B------:R-:W-:Y:S01]  /*6c60*/  F2FP.BF16.F32.PACK_AB R9, R15, R10 ;  /* 0x0000000a0f09723e */ /* 0x000fe200000010ff */
[C---:B------:R-:W-:Y:S01]  /*6c70*/  FFMA R21, R49.reuse, R2, R21 ;  /* 0x0000000231157223 */ /* 0x040fe20000000015 */
[C---:B------:R-:W-:Y:S01]  /*6c80*/  FFMA R22, R49.reuse, R3, R22 ;  /* 0x0000000331167223 */ /* 0x040fe20000000016 */
[----:B------:R-:W-:Y:S01]  /*6c90*/  FFMA R27, R49, R0, R27 ;  /* 0x00000000311b7223 */ /* 0x000fe2000000001b */
[----:B------:R-:W-:Y:S01]  /*6ca0*/  SHF.L.U32 R2, R80, 0x10, RZ ;  /* 0x0000001050027819 */ /* 0x000fe200000006ff */
[----:B------:R-:W-:Y:S01]  /*6cb0*/  FMUL R31, R46, R31 ;  /* 0x0000001f2e1f7220 */ /* 0x000fe20000400000 */
[----:B------:R-:W-:Y:S01]  /*6cc0*/  LOP3.LUT R0, R80, 0xffff0000, RZ, 0xc0, !PT ;  /* 0xffff000050007812 */ /* 0x000fe200078ec0ff */
[----:B------:R-:W-:Y:S01]  /*6cd0*/  FMUL R35, R46, R35 ;  /* 0x000000232e237220 */ /* 0x000fe20000400000 */
[----:B------:R-:W-:Y:S01]  /*6ce0*/  SHF.L.U32 R3, R81, 0x10, RZ ;  /* 0x0000001051037819 */ /* 0x000fe200000006ff */
[----:B------:R-:W-:Y:S01]  /*6cf0*/  FFMA R24, R49, R2, R24 ;  /* 0x0000000231187223 */ /* 0x000fe20000000018 */
[----:B------:R-:W-:Y:S01]  /*6d00*/  F2FP.BF16.F32.PACK_AB R10, R13, R12 ;  /* 0x0000000c0d0a723e */ /* 0x000fe200000010ff */
[----:B------:R-:W-:Y:S01]  /*6d10*/  FFMA R25, R49, R0, R25 ;  /* 0x0000000031197223 */ /* 0x000fe20000000019 */
[----:B------:R-:W-:Y:S01]  /*6d20*/  F2FP.BF16.F32.PACK_AB R11, R19, R14 ;  /* 0x0000000e130b723e */ /* 0x000fe200000010ff */
[----:B------:R-:W-:Y:S01]  /*6d30*/  FFMA R26, R49, R3, R26 ;  /* 0x00000003311a7223 */ /* 0x000fe2000000001a */
[----:B------:R-:W-:Y:S02]  /*6d40*/  LOP3.LUT R0, R81, 0xffff0000, RZ, 0xc0, !PT ;  /* 0xffff000051007812 */ /* 0x000fe400078ec0ff */
[C---:B------:R-:W-:Y:S01]  /*6d50*/  SHF.L.U32 R2, R82.reuse, 0x10, RZ ;  /* 0x0000001052027819 */ /* 0x040fe200000006ff */
[----:B------:R1:W-:Y:S01]  /*6d60*/  STS.128 [R103+0x10], R8 ;  /* 0x0000100867007388 */ /* 0x0003e20000000c00 */
[----:B------:R-:W-:Y:S01]  /*6d70*/  LOP3.LUT R3, R82, 0xffff0000, RZ, 0xc0, !PT ;  /* 0xffff000052037812 */ /* 0x000fe200078ec0ff */
[----:B------:R-:W-:Y:S01]  /*6d80*/  FFMA R31, R49, R0, R31 ;  /* 0x00000000311f7223 */ /* 0x000fe2000000001f */
[----:B------:R-:W-:Y:S01]  /*6d90*/  SHF.L.U32 R4, R83, 0x10, RZ ;  /* 0x0000001053047819 */ /* 0x000fe200000006ff */
[----:B------:R-:W-:Y:S01]  /*6da0*/  FFMA R28, R49, R2, R28 ;  /* 0x00000002311c7223 */ /* 0x000fe2000000001c */
[----:B------:R-:W-:Y:S01]  /*6db0*/  F2FP.BF16.F32.PACK_AB R16, R17, R16 ;  /* 0x000000101110723e */ /* 0x000fe200000010ff */
[----:B------:R-:W-:Y:S01]  /*6dc0*/  FFMA R29, R49, R3, R29 ;  /* 0x00000003311d7223 */ /* 0x000fe2000000001d */
[----:B------:R-:W-:Y:S01]  /*6dd0*/  LOP3.LUT R5, R83, 0xffff0000, RZ, 0xc0, !PT ;  /* 0xffff000053057812 */ /* 0x000fe200078ec0ff */
[----:B------:R-:W-:Y:S01]  /*6de0*/  FFMA R30, R49, R4, R30 ;  /* 0x00000004311e7223 */ /* 0x000fe2000000001e */
[----:B------:R-:W-:Y:S02]  /*6df0*/  F2FP.BF16.F32.PACK_AB R17, R23, R18 ;  /* 0x000000121711723e */ /* 0x000fe400000010ff */
[----:B------:R-:W-:Y:S01]  /*6e00*/  F2FP.BF16.F32.PACK_AB R18, R21, R20 ;  /* 0x000000141512723e */ /* 0x000fe200000010ff */
[----:B------:R-:W-:Y:S01]  /*6e10*/  FFMA R35, R49, R5, R35 ;  /* 0x0000000531237223 */ /* 0x000fe20000000023 */
[----:B------:R-:W-:Y:S02]  /*6e20*/  F2FP.BF16.F32.PACK_AB R19, R27, R22 ;  /* 0x000000161b13723e */ /* 0x000fe400000010ff */
[----:B------:R-:W-:Y:S02]  /*6e30*/  F2FP.BF16.F32.PACK_AB R24, R25, R24 ;  /* 0x000000181918723e */ /* 0x000fe400000010ff */
[----:B------:R-:W-:Y:S01]  /*6e40*/  F2FP.BF16.F32.PACK_AB R25, R31, R26 ;  /* 0x0000001a1f19723e */ /* 0x000fe200000010ff */
[----:B------:R1:W-:Y:S01]  /*6e50*/  STS.128 [R102+0x20], R16 ;  /* 0x0000201066007388 */ /* 0x0003e20000000c00 */
[----:B------:R-:W-:Y:S02]  /*6e60*/  F2FP.BF16.F32.PACK_AB R26, R29, R28 ;  /* 0x0000001c1d1a723e */ /* 0x000fe400000010ff */
[----:B------:R-:W-:Y:S05]  /*6e70*/  F2FP.BF16.F32.PACK_AB R27, R35, R30 ;  /* 0x0000001e231b723e */ /* 0x000fea00000010ff */
[----:B------:R1:W-:Y:S01]  /*6e80*/  STS.128 [R110+0x30], R24 ;  /* 0x000030186e007388 */ /* 0x0003e20000000c00 */
[----:B------:R-:W-:Y:S01]  /*6e90*/  @!PT LDS RZ, [RZ] ;  /* 0x00000000fffff984 */ /* 0x000fe20000000800 */
[----:B------:R-:W-:Y:S01]  /*6ea0*/  @!PT LDS RZ, [RZ] ;  /* 0x00000000fffff984 */ /* 0x000fe20000000800 */
[----:B------:R-:W-:Y:S01]  /*6eb0*/  @!PT LDS RZ, [RZ] ;  /* 0x00000000fffff984 */ /* 0x000fe20000000800 */
[----:B------:R-:W-:Y:S01]  /*6ec0*/  @!PT LDS RZ, [RZ] ;  /* 0x00000000fffff984 */ /* 0x000fe20000000800 */
[----:B------:R2:W-:Y:S07]  /*6ed0*/  MEMBAR.ALL.CTA ;  /* 0x0000000000007992 */ /* 0x0005ee0000008000 */
[----:B--2---:R-:W2:Y:S02]  /*6ee0*/  FENCE.VIEW.ASYNC.S ;  /* 0x00000000000073c6 */ /* 0x004ea40000000000 */
[----:B--2---:R-:W-:Y:S06]  /*6ef0*/  BAR.SYNC.DEFER_BLOCKING 0x1, 0x80 ;  /* 0x0042000000007b1d */ /* 0x004fec0000010000 */
[----:B------:R-:W-:Y:S05]  /*6f00*/  @P0 BRA `(.L_x_122) ;  /* 0x0000000000380947 */ /* 0x000fea0003800000 */
[----:B------:R-:W-:Y:S02]  /*6f10*/  UIADD3 UR4, UPT, UPT, UR48, 0x200, URZ ;  /* 0x0000020030047890 */ /* 0x000fe4000fffe0ff */
[----:B------:R-:W-:Y:S01]  /*6f20*/  UIADD3 UR8, UP0, UPT, UR52, 0x680, URZ ;  /* 0x0000068034087890 */ /* 0x000fe2000ff1e0ff */
[----:B------:R-:W-:Y:S01]  /*6f30*/  UMOV UR43, UR36 ;  /* 0x00000024002b7c82 */ /* 0x000fe20008000000 */
[----:B------:R-:W-:Y:S02]  /*6f40*/  UIADD3 UR5, UPT, UPT, UR41, 0x60, URZ ;  /* 0x0000006029057890 */ /* 0x000fe4000fffe0ff */
[----:B------:R-:W-:Y:S01]  /*6f50*/  MOV R97, UR4 ;  /* 0x0000000400617c02 */ /* 0x000fe20008000f00 */
[----:B------:R-:W-:Y:S02]  /*6f60*/  UIADD3.X UR9, UPT, UPT, URZ, UR53, URZ, UP0, !UPT ;  /* 0x00000035ff097290 */ /* 0x000fe400087fe4ff */
[----:B------:R-:W-:Y:S01]  /*6f70*/  UIADD3 UR4, UPT, UPT, UR48, 0x1200, URZ ;  /* 0x0000120030047890 */ /* 0x000fe2000fffe0ff */
[----:B------:R-:W-:Y:S01]  /*6f80*/  R2UR UR40, R97 ;  /* 0x00000000612872ca */ /* 0x000fe200000e0000 */
[----:B------:R-:W-:Y:S01]  /*6f90*/  UMOV UR6, UR42 ;  /* 0x0000002a00067c82 */ /* 0x000fe20008000000 */
[----:B------:R-:W-:Y:S11]  /*6fa0*/  UMOV UR7, UR36 ;  /* 0x0000002400077c82 */ /* 0x000ff60008000000 */
[----:B------:R2:W-:Y:S01]  /*6fb0*/  UTMASTG.3D [UR40], [UR8] ;  /* 0x00000028080073b5 */ /* 0x0005e20008010000 */
[----:B------:R2:W-:Y:S01]  /*6fc0*/  UTMASTG.3D [UR4], [UR8] ;  /* 0x00000004080073b5 */ /* 0x0005e20008010000 */
[----:B------:R0:W-:Y:S01]  /*6fd0*/  UTMACMDFLUSH ;  /* 0x00000000000079b7 */ /* 0x0001e20000000000 */
[----:B--2---:R-:W-:Y:S04]  /*6fe0*/  DEPBAR.LE SB0, 0x1 ;  /* 0x000080400000791a */ /* 0x004fe80000000000 */
.L_x_122:
[----:B------:R-:W-:Y:S05]  /*6ff0*/  BSYNC.RECONVERGENT B0 ;  /* 0x0000000000007941 */ /* 0x000fea0003800200 */
.L_x_121:
[----:B------:R-:W-:Y:S01]  /*7000*/  BAR.SYNC.DEFER_BLOCKING 0x1, 0x80 ;  /* 0x0042000000007b1d */ /* 0x000fe20000010000 */
[----:B------:R-:W-:Y:S01]  /*7010*/  ISETP.NE.AND P1, PT, R111, RZ, PT ;  /* 0x000000ff6f00720c */ /* 0x000fe20003f25270 */
[----:B------:R-:W-:Y:S01]  /*7020*/  UIADD3 UR4, UPT, UPT, UR50, -0x1, URZ ;  /* 0xffffffff32047890 */ /* 0x000fe2000fffe0ff */
[----:B------:R-:W-:Y:S03]  /*7030*/  LEA R2, R60, UR48, 0x3 ;  /* 0x000000303c027c11 */ /* 0x000fe6000f8e18ff */
[----:B------:R-:W-:Y:S08]  /*7040*/  UISETP.GT.U32.AND UP0, UPT, UR4, -0x3, UPT ;  /* 0xfffffffd0400788c */ /* 0x000ff0000bf04070 */
[----:B------:R-:W-:Y:S01]  /*7050*/  @P1 SHF.L.U32 R3, R101, 0x1f, RZ ;  /* 0x0000001f65031819 */ /* 0x000fe200000006ff */
[----:B------:R-:W-:Y:S06]  /*7060*/  BRA.U UP0, `(.L_x_123) ;  /* 0x0000000100247547 */ /* 0x000fec000b800000 */
[----:B------:R-:W-:Y:S01]  /*7070*/  IMAD.U32 R4, RZ, RZ, UR49 ;  /* 0x00000031ff047e24 */ /* 0x000fe2000f8e00ff */
[----:B------:R-:W-:Y:S01]  /*7080*/  MOV R0, UR37 ;  /* 0x0000002500007c02 */ /* 0x000fe20008000f00 */
[----:B------:R-:W-:Y:S03]  /*7090*/  UIADD3 UR49, UPT, UPT, UR49, 0x1, URZ ;  /* 0x0000000131317890 */ /* 0x000fe6000fffe0ff */
[----:B------:R-:W-:Y:S01]  /*70a0*/  @P1 LEA R4, R4, UR48, 0x3 ;  /* 0x0000003004041c11 */ /* 0x000fe2000f8e18ff */
[----:B------:R-:W-:Y:S04]  /*70b0*/  UISETP.NE.AND UP0, UPT, UR49, 0x3, UPT ;  /* 0x000000033100788c */ /* 0x000fe8000bf05270 */
[----:B------:R-:W-:Y:S01]  /*70c0*/  @P1 VIADD R4, R4, 0xb8 ;  /* 0x000000b804041836 */ /* 0x000fe20000000000 */
[----:B------:R-:W-:Y:S04]  /*70d0*/  USEL UR49, UR49, URZ, UP0 ;  /* 0x000000ff31317287 */ /* 0x000fe80008000000 */
[----:B------:R-:W-:Y:S04]  /*70e0*/  @P1 PRMT R0, R0, 0x654, R4 ;  /* 0x0000065400001816 */ /* 0x000fe80000000004 */
[----:B------:R2:W-:Y:S04]  /*70f0*/  @P1 SYNCS.ARRIVE.TRANS64.RED.A1T0 RZ, [R0+URZ], RZ ;  /* 0x000000ff00ff19a7 */ /* 0x0005e800081004ff */
.L_x_123:
[----:B------:R-:W4:Y:S01]  /*7100*/  @P1 SYNCS.PHASECHK.TRANS64.TRYWAIT P0, [R2+URZ+0xa0], R3 ;  /* 0x0000a003020015a7 */ /* 0x000f2200080011ff */
[----:B------:R-:W-:Y:S01]  /*7110*/  BSSY B1, `(.L_x_124) ;  /* 0x0000016000017945 */ /* 0x000fe20003800000 */
[----:B----4-:R-:W-:Y:S03]  /*7120*/  @P1 SEL R61, RZ, 0x1, !P0 ;  /* 0x00000001ff3d1807 */ /* 0x010fe60004000000 */
[----:B------:R-:W-:Y:S05]  /*7130*/  @!P1 BRA `(.L_x_125) ;  /* 0x00000000004c9947 */ /* 0x000fea0003800000 */
[----:B------:R-:W-:Y:S01]  /*7140*/  ISETP.NE.AND P0, PT, R61, RZ, PT ;  /* 0x000000ff3d00720c */ /* 0x000fe20003f05270 */
[----:B------:R-:W-:Y:S01]  /*7150*/  BSSY B0, `(.L_x_126) ;  /* 0x000000b000007945 */ /* 0x000fe20003800000 */
[----:B------:R-:W-:Y:S11]  /*7160*/  ISETP.NE.AND P1, PT, R62, RZ, PT ;  /* 0x000000ff3e00720c */ /* 0x000ff60003f25270 */
[----:B------:R-:W-:Y:S02]  /*7170*/  @!UPT UIADD3 URZ, UPT, UPT, URZ, URZ, URZ ;  /* 0x000000fffffff290 */ /* 0x000fe4000fffe0ff */
[C---:B------:R-:W-:Y:S01]  /*7180*/  @P1 IMAD R6, R60.reuse, 0x2000, R104 ;  /* 0x000020003c061824 */ /* 0x040fe200078e0268 */
[C---:B------:R-:W-:Y:S01]  /*7190*/  @P1 LEA R4, R60.reuse, R102, 0xd ;  /* 0x000000663c041211 */ /* 0x040fe200078e68ff */
[C---:B------:R-:W-:Y:S02]  /*71a0*/  @P1 IMAD R5, R60.reuse, 0x2000, R103 ;  /* 0x000020003c051824 */ /* 0x040fe400078e0267 */
[----:B------:R-:W-:Y:S01]  /*71b0*/  @P1 IMAD R3, R60, 0x2000, R110 ;  /* 0x000020003c031824 */ /* 0x000fe200078e026e */
[----:B------:R-:W-:Y:S06]  /*71c0*/  @P0 BRA `(.L_x_127) ;  /* 0x00000000000c0947 */ /* 0x000fec0003800000 */
[----:B--2---:R-:W-:Y:S04]  /*71d0*/  SHF.L.U32 R0, R101, 0x1f, RZ ;  /* 0x0000001f65007819 */ /* 0x004fe800000006ff */
[----:B------:R-:W2:Y:S02]  /*71e0*/  SYNCS.PHASECHK.TRANS64.TRYWAIT P0, [R2+URZ+0xa0], R0 ;  /* 0x0000a000020075a7 */ /* 0x000ea400080011ff */
[----:B--2---:R-:W-:Y:S05]  /*71f0*/  @!P0 BRA `(.L_x_128) ;  /* 0x0000002800308947 */ /* 0x004fea0003800000 */
.L_x_127:
[----:B------:R-:W-:Y:S05]  /*7200*/  BSYNC B0 ;  /* 0x0000000000007941 */ /* 0x000fea0003800000 */
.L_x_126:
[----:B------:R-:W-:Y:S02]  /*7210*/  ISETP.NE.AND P0, PT, R62, RZ, PT ;  /* 0x000000ff3e00720c */ /* 0x000fe40003f05270 */
[----:B------:R-:W-:Y:S11]  /*7220*/  IADD3 R60, PT, PT, R60, 0x1, RZ ;  /* 0x000000013c3c7810 */ /* 0x000ff60007ffe0ff */
[----:B------:R4:W1:Y:S04]  /*7230*/  @P0 LDS.128 R56, [R6] ;  /* 0x0000000006380984 */ /* 0x0008680000000c00 */
[----:B------:R4:W1:Y:S04]  /*7240*/  @P0 LDS.128 R64, [R5+0x10] ;  /* 0x0000100005400984 */ /* 0x0008680000000c00 */
[----:B------:R4:W1:Y:S04]  /*7250*/  @P0 LDS.128 R72, [R4+0x20] ;  /* 0x0000200004480984 */ /* 0x0008680000000c00 */
[----:B------:R4:W1:Y:S02]  /*7260*/  @P0 LDS.128 R80, [R3+0x30] ;  /* 0x0000300003500984 */ /* 0x0008640000000c00 */
.L_x_125:
[----:B------:R-:W-:Y:S05]  /*7270*/  BSYNC B1 ;  /* 0x0000000000017941 */ /* 0x000fea0003800000 */
.L_x_124:
[----:B--2---:R-:W-:Y:S05]  /*7280*/  VIADD R0, R47, 0x20 ;  /* 0x000000202f007836 */ /* 0x004fea0000000000 */
[----:B------:R-:W-:Y:S04]  /*7290*/  SHF.R.U32.HI R0, RZ, 0x15, R0 ;  /* 0x00000015ff007819 */ /* 0x000fe80000011600 */
[----:B------:R-:W-:Y:S11]  /*72a0*/  LOP3.LUT P0, RZ, R0, 0x3, R96, 0x48, !PT ;  /* 0x0000000300ff7812 */ /* 0x000ff60007804860 */
[----:B------:R-:W-:Y:S02]  /*72b0*/  @!UPT UIADD3 URZ, UPT, UPT, URZ, URZ, URZ ;  /* 0x000000fffffff290 */ /* 0x000fe4000fffe0ff */
[----:B------:R-:W-:Y:S05]  /*72c0*/  @!P0 BRA `(.L_x_129) ;  /* 0x0000000000408947 */ /* 0x000fea0003800000 */
[----:B------:R-:W2:Y:S01]  /*72d0*/  LDCU.64 UR8, c[0x4][0x70] ;  /* 0x01000e00ff0877ac */ /* 0x000ea20008000a00 */
[----:B----4-:R-:W-:Y:S01]  /*72e0*/  MOV R3, 0x0 ;  /* 0x0000000000037802 */ /* 0x010fe20000000f00 */
[----:B------:R-:W-:Y:S02]  /*72f0*/  HFMA2 R12, -RZ, RZ, 0, 5.9604644775390625e-08 ;  /* 0x00000001ff0c7431 */ /* 0x000fe400000001ff */
[----:B-1----:R-:W-:Y:S02]  /*7300*/  IMAD.MOV.U32 R8, RZ, RZ, 0x192 ;  /* 0x00000192ff087424 */ /* 0x002fe400078e00ff */
[----:B------:R-:W-:Y:S01]  /*7310*/  IMAD.MOV.U32 R13, RZ, RZ, RZ ;  /* 0x000000ffff0d7224 */ /* 0x000fe200078e00ff */
[----:B------:R-:W1:Y:S01]  /*7320*/  LDCU.64 UR6, c[0x4][0x78] ;  /* 0x01000f00ff0677ac */ /* 0x000e620008000a00 */
[----:B------:R-:W4:Y:S01]  /*7330*/  LDC.64 R2, c[0x4][R3] ;  /* 0x0100000003027b82 */ /* 0x000f220000000a00 */
[----:B------:R-:W5:Y:S01]  /*7340*/  LDCU.64 UR4, c[0x4][0x10] ;  /* 0x01000200ff0477ac */ /* 0x000f620008000a00 */
[----:B--2---:R-:W-:Y:S01]  /*7350*/  MOV R5, UR9 ;  /* 0x0000000900057c02 */ /* 0x004fe20008000f00 */
[----:B------:R-:W-:Y:S01]  /*7360*/  IMAD.U32 R4, RZ, RZ, UR8 ;  /* 0x00000008ff047e24 */ /* 0x000fe2000f8e00ff */
[----:B-1----:R-:W-:Y:S01]  /*7370*/  MOV R7, UR7 ;  /* 0x0000000700077c02 */ /* 0x002fe20008000f00 */
[----:B------:R-:W-:Y:S01]  /*7380*/  IMAD.U32 R6, RZ, RZ, UR6 ;  /* 0x00000006ff067e24 */ /* 0x000fe2000f8e00ff */
[----:B-----5:R-:W-:Y:S01]  /*7390*/  MOV R11, UR5 ;  /* 0x00000005000b7c02 */ /* 0x020fe20008000f00 */
[----:B------:R-:W-:Y:S02]  /*73a0*/  IMAD.U32 R10, RZ, RZ, UR4 ;  /* 0x00000004ff0a7e24 */ /* 0x000fe4000f8e00ff */
[----:B------:R-:W-:Y:S07]  /*73b0*/  LEPC R20, `(.L_x_129) ;  /* 0x000000001014794e */ /* 0x000fee0000000000 */
[----:B---34-:R-:W-:Y:S05]  /*73c0*/  CALL.ABS.NOINC R2 ;  /* 0x0000000002007343 */ /* 0x018fea0003c00000 */
.L_x_129:
[C---:B-1----:R-:W-:Y:S01]  /*73d0*/  SHF.L.U32 R50, R56.reuse, 0x10, RZ ;  /* 0x0000001038327819 */ /* 0x042fe200000006ff */
[----:B------:R-:W-:Y:S05]  /*73e0*/  WARPSYNC.ALL ;  /* 0x0000000000007948 */ /* 0x000fea0003800000 */
[----:B------:R-:W-:Y:S01]  /*73f0*/  R2UR UR4, R47 ;  /* 0x000000002f0472ca */ /* 0x000fe200000e0000 */
[----:B------:R-:W-:Y:S01]  /*7400*/  BSSY.RECONVERGENT B0, `(.L_x_130) ;  /* 0x000008c000007945 */ /* 0x000fe20003800200 */
[----:B------:R-:W-:Y:S02]  /*7410*/  LOP3.LUT R51, R56, 0xffff0000, RZ, 0xc0, !PT ;  /* 0xffff000038337812 */ /* 0x000fe400078ec0ff */
[----:B------:R-:W-:Y:S02]  /*7420*/  SHF.L.U32 R52, R57, 0x10, RZ ;  /* 0x0000001039347819 */ /* 0x000fe400000006ff */
[----:B------:R-:W-:Y:S07]  /*7430*/  ISETP.NE.AND P0, PT, R106, RZ, PT ;  /* 0x000000ff6a00720c */ /* 0x000fee0003f05270 */
[----:B----4-:R-:W1:Y:S02]  /*7440*/  LDTM.x32 R4, tmem[UR4+0x20] ;  /* 0x00002004000479ee */ /* 0x010e6400082c0000 */
[C---:B-1----:R-:W-:Y:S01]  /*7450*/  FMUL R0, R46.reuse, R4 ;  /* 0x000000042e007220 */ /* 0x042fe20000400000 */
        /* <DEDUP_REMOVED lines=70> */
[----:B------:R1:W-:Y:S01]  /*78c0*/  STS.128 [R104+0x2000], R52 ;  /* 0x0020003468007388 */ /* 0x0003e20000000c00 */
        /* <DEDUP_REMOVED lines=49> */
[----:B------:R-:W-:Y:S02]  /*7be0*/  UIADD3 UR12, UP0, UPT, UR52, 0x680, URZ ;  /* 0x00000680340c7890 */ /* 0x000fe4000ff1e0ff */
[----:B------:R-:W-:Y:S02]  /*7bf0*/  UIADD3 UR9, UPT, UPT, UR41, 0x20, URZ ;  /* 0x0000002029097890 */ /* 0x000fe4000fffe0ff */
[----:B------:R-:W-:Y:S02]  /*7c00*/  UIADD3 UR8, UPT, UPT, UR48, 0x2200, URZ ;  /* 0x0000220030087890 */ /* 0x000fe4000fffe0ff */
[----:B------:R-:W-:Y:S01]  /*7c10*/  UIADD3.X UR13, UPT, UPT, URZ, UR53, URZ, UP0, !UPT ;  /* 0x00000035ff0d7290 */ /* 0x000fe200087fe4ff */
[----:B------:R-:W-:Y:S01]  /*7c20*/  UMOV UR10, UR42 ;  /* 0x0000002a000a7c82 */ /* 0x000fe20008000000 */
[----:B------:R-:W-:Y:S01]  /*7c30*/  UMOV UR11, UR36 ;  /* 0x00000024000b7c82 */ /* 0x000fe20008000000 */
[----:B------:R-:W-:Y:S02]  /*7c40*/  UIADD3 UR5, UPT, UPT, UR41, 0x80, URZ ;  /* 0x0000008029057890 */ /* 0x000fe4000fffe0ff */
[----:B------:R-:W-:Y:S01]  /*7c50*/  UIADD3 UR4, UPT, UPT, UR48, 0x3200, URZ ;  /* 0x0000320030047890 */ /* 0x000fe2000fffe0ff */
[----:B------:R-:W-:Y:S03]  /*7c60*/  UMOV UR6, UR42 ;  /* 0x0000002a00067c82 */ /* 0x000fe60008000000 */
[----:B------:R2:W-:Y:S01]  /*7c70*/  UTMASTG.3D [UR8], [UR12] ;  /* 0x000000080c0073b5 */ /* 0x0005e20008010000 */
[----:B------:R-:W-:Y:S04]  /*7c80*/  UMOV UR7, UR36 ;  /* 0x0000002400077c82 */ /* 0x000fe80008000000 */
[----:B------:R2:W-:Y:S01]  /*7c90*/  UTMASTG.3D [UR4], [UR12] ;  /* 0x000000040c0073b5 */ /* 0x0005e20008010000 */
[----:B------:R0:W-:Y:S01]  /*7ca0*/  UTMACMDFLUSH ;  /* 0x00000000000079b7 */ /* 0x0001e20000000000 */
[----:B--2---:R-:W-:Y:S04]  /*7cb0*/  DEPBAR.LE SB0, 0x1 ;  /* 0x000080400000791a */ /* 0x004fe80000000000 */
.L_x_131:
[----:B------:R-:W-:Y:S05]  /*7cc0*/  BSYNC.RECONVERGENT B0 ;  /* 0x0000000000007941 */ /* 0x000fea0003800200 */
.L_x_130:
[----:B------:R-:W-:Y:S01]  /*7cd0*/  BAR.SYNC.DEFER_BLOCKING 0x1, 0x80 ;  /* 0x0042000000007b1d */ /* 0x000fe20000010000 */
[----:B------:R-:W-:Y:S01]  /*7ce0*/  ISETP.NE.AND P1, PT, R111, RZ, PT ;  /* 0x000000ff6f00720c */ /* 0x000fe20003f25270 */
[----:B------:R-:W-:Y:S01]  /*7cf0*/  UISETP.GT.U32.AND UP0, UPT, UR50, -0x3, UPT ;  /* 0xfffffffd3200788c */ /* 0x000fe2000bf04070 */
[----:B------:R-:W-:Y:S11]  /*7d00*/  LEA R4, R60, UR48, 0x3 ;  /* 0x000000303c047c11 */ /* 0x000ff6000f8e18ff */
        /* <DEDUP_REMOVED lines=11> */
.L_x_132:
        /* <DEDUP_REMOVED lines=9> */
[C---:B--2---:R-:W-:Y:S01]  /*7e50*/  @P1 LEA R0, R60.reuse, R102, 0xd ;  /* 0x000000663c001211 */ /* 0x044fe200078e68ff */
[C---:B------:R-:W-:Y:S02]  /*7e60*/  @P1 IMAD R2, R60.reuse, 0x2000, R103 ;  /* 0x000020003c021824 */ /* 0x040fe400078e0267 */
[----:B------:R-:W-:Y:S01]  /*7e70*/  @P1 IMAD R60, R60, 0x2000, R110 ;  /* 0x000020003c3c1824 */ /* 0x000fe200078e026e */
[----:B------:R-:W-:Y:S06]  /*7e80*/  @P0 BRA `(.L_x_136) ;  /* 0x00000000000c0947 */ /* 0x000fec0003800000 */
[----:B------:R-:W-:Y:S04]  /*7e90*/  SHF.L.U32 R5, R101, 0x1f, RZ ;  /* 0x0000001f65057819 */ /* 0x000fe800000006ff */
[----:B------:R-:W2:Y:S02]  /*7ea0*/  SYNCS.PHASECHK.TRANS64.TRYWAIT P0, [R4+URZ+0xa0], R5 ;  /* 0x0000a005040075a7 */ /* 0x000ea400080011ff */
[----:B--2---:R-:W-:Y:S05]  /*7eb0*/  @!P0 BRA `(.L_x_137) ;  /* 0x0000001c00148947 */ /* 0x004fea0003800000 */
.L_x_136:
[----:B------:R-:W-:Y:S05]  /*7ec0*/  BSYNC B0 ;  /* 0x0000000000007941 */ /* 0x000fea0003800000 */
.L_x_135:
[----:B------:R-:W-:Y:S11]  /*7ed0*/  ISETP.NE.AND P0, PT, R62, RZ, PT ;  /* 0x000000ff3e00720c */ /* 0x000ff60003f05270 */
[----:B------:R-:W-:Y:S02]  /*7ee0*/  @!UPT UIADD3 URZ, UPT, UPT, URZ, URZ, URZ ;  /* 0x000000fffffff290 */ /* 0x000fe4000fffe0ff */
[----:B------:R4:W1:Y:S04]  /*7ef0*/  @P0 LDS.128 R56, [R3] ;  /* 0x0000000003380984 */ /* 0x0008680000000c00 */
[----:B------:R4:W1:Y:S04]  /*7f00*/  @P0 LDS.128 R64, [R2+0x10] ;  /* 0x0000100002400984 */ /* 0x0008680000000c00 */
[----:B------:R4:W1:Y:S04]  /*7f10*/  @P0 LDS.128 R72, [R0+0x20] ;  /* 0x0000200000480984 */ /* 0x0008680000000c00 */
[----:B------:R4:W1:Y:S02]  /*7f20*/  @P0 LDS.128 R80, [R60+0x30] ;  /* 0x000030003c500984 */ /* 0x0008640000000c00 */
.L_x_134:
[----:B------:R-:W-:Y:S05]  /*7f30*/  BSYNC B1 ;  /* 0x0000000000017941 */ /* 0x000fea0003800000 */
.L_x_133:
[----:B--2-4-:R-:W-:Y:S05]  /*7f40*/  VIADD R0, R47, 0x40 ;  /* 0x000000402f007836 */ /* 0x014fea0000000000 */
[----:B------:R-:W-:Y:S04]  /*7f50*/  SHF.R.U32.HI R0, RZ, 0x15, R0 ;  /* 0x00000015ff007819 */ /* 0x000fe80000011600 */
[----:B------:R-:W-:Y:S11]  /*7f60*/  LOP3.LUT P0, RZ, R0, 0x3, R96, 0x48, !PT ;  /* 0x0000000300ff7812 */ /* 0x000ff60007804860 */
[----:B------:R-:W-:Y:S02]  /*7f70*/  @!UPT UIADD3 URZ, UPT, UPT, URZ, URZ, URZ ;  /* 0x000000fffffff290 */ /* 0x000fe4000fffe0ff */
[----:B------:R-:W-:Y:S05]  /*7f80*/  @!P0 BRA `(.L_x_138) ;  /* 0x0000000000408947 */ /* 0x000fea0003800000 */
[----:B------:R-:W2:Y:S01]  /*7f90*/  LDCU.64 UR8, c[0x4][0x70] ;  /* 0x01000e00ff0877ac */ /* 0x000ea20008000a00 */
[----:B------:R-:W-:Y:S01]  /*7fa0*/  MOV R3, 0x0 ;  /* 0x0000000000037802 */ /* 0x000fe20000000f00 */
        /* <DEDUP_REMOVED lines=14> */
.L_x_138:
[----:B------:R-:W-:Y:S01]  /*8090*/  ISETP.NE.AND P0, PT, R106, RZ, PT ;  /* 0x000000ff6a00720c */ /* 0x000fe20003f05270 */
[----:B------:R-:W-:Y:S05]  /*80a0*/  WARPSYNC.ALL ;  /* 0x0000000000007948 */ /* 0x000fea0003800000 */
[----:B------:R-:W-:Y:S01]  /*80b0*/  R2UR UR4, R47 ;  /* 0x000000002f0472ca */ /* 0x000fe200000e0000 */
[----:B------:R-:W-:Y:S01]  /*80c0*/  BSSY.RECONVERGENT B0, `(.L_x_139) ;  /* 0x0000090000007945 */ /* 0x000fe20003800200 */
[C---:B-1----:R-:W-:Y:S02]  /*80d0*/  SHF.L.U32 R47, R56.reuse, 0x10, RZ ;  /* 0x00000010382f7819 */ /* 0x042fe400000006ff */
[----:B------:R-:W-:Y:S02]  /*80e0*/  LOP3.LUT R50, R56, 0xffff0000, RZ, 0xc0, !PT ;  /* 0xffff000038327812 */ /* 0x000fe400078ec0ff */
[C---:B------:R-:W-:Y:S02]  /*80f0*/  SHF.L.U32 R51, R57.reuse, 0x10, RZ ;  /* 0x0000001039337819 */ /* 0x040fe400000006ff */
[----:B------:R-:W-:Y:S02]  /*8100*/  LOP3.LUT R52, R57, 0xffff0000, RZ, 0xc0, !PT ;  /* 0xffff000039347812 */ /* 0x000fe400078ec0ff */
[C---:B------:R-:W-:Y:S02]  /*8110*/  SHF.L.U32 R53, R58.reuse, 0x10, RZ ;  /* 0x000000103a357819 */ /* 0x040fe400000006ff */
[----:B------:R-:W-:Y:S01]  /*8120*/  LOP3.LUT R54, R58, 0xffff0000, RZ, 0xc0, !PT ;  /* 0xffff00003a367812 */ /* 0x000fe200078ec0ff */
[----:B------:R-:W1:Y:S01]  /*8130*/  LDTM.x32 R4, tmem[UR4+0x40] ;  /* 0x00004004000479ee */ /* 0x000e6200082c0000 */
[C---:B------:R-:W-:Y:S01]  /*8140*/  SHF.L.U32 R55, R59.reuse, 0x10, RZ ;  /* 0x000000103b377819 */ /* 0x040fe200000006ff */
[----:B------:R-:W-:Y:S01]  /*8150*/  NOP ;  /* 0x0000000000007918 */ /* 0x000fe20000000000 */
[----:B------:R-:W-:Y:S02]  /*8160*/  LOP3.LUT R56, R59, 0xffff0000, RZ, 0xc0, !PT ;  /* 0xffff00003b387812 */ /* 0x000fe400078ec0ff */
[C---:B------:R-:W-:Y:S02]  /*8170*/  SHF.L.U32 R57, R64.reuse, 0x10, RZ ;  /* 0x0000001040397819 */ /* 0x040fe400000006ff */
[----:B------:R-:W-:Y:S02]  /*8180*/  LOP3.LUT R58, R64, 0xffff0000, RZ, 0xc0, !PT ;  /* 0xffff0000403a7812 */ /* 0x000fe400078ec0ff */
[C---:B------:R-:W-:Y:S02]  /*8190*/  SHF.L.U32 R59, R65.reuse, 0x10, RZ ;  /* 0x00000010413b7819 */ /* 0x040fe400000006ff */
[----:B------:R-:W-:Y:S02]  /*81a0*/  LOP3.LUT R60, R65, 0xffff0000, RZ, 0xc0, !PT ;  /* 0xffff0000413c7812 */ /* 0x000fe400078ec0ff */
[C---:B------:R-:W-:Y:S02]  /*81b0*/  SHF.L.U32 R61, R66.reuse, 0x10, RZ ;  /* 0x00000010423d7819 */ /* 0x040fe400000006ff */
[----:B------:R-:W-:Y:S02]  /*81c0*/  LOP3.LUT R62, R66, 0xffff0000, RZ, 0xc0, !PT ;  /* 0xffff0000423e7812 */ /* 0x000fe400078ec0ff */
[C---:B------:R-:W-:Y:S02]  /*81d0*/  SHF.L.U32 R63, R67.reuse, 0x10, RZ ;  /* 0x00000010433f7819 */ /* 0x040fe400000006ff */
[----:B------:R-:W-:Y:S02]  /*81e0*/  IADD3 R112, PT, PT, R112, 0x120, RZ ;  /* 0x0000012070707810 */ /* 0x000fe40007ffe0ff */
[----:B------:R-:W-:Y:S02]  /*81f0*/  LOP3.LUT R64, R67, 0xffff0000, RZ, 0xc0, !PT ;  /* 0xffff000043407812 */ /* 0x000fe400078ec0ff */
[----:B------:R-:W-:Y:S01]  /*8200*/  SHF.L.U32 R65, R72, 0x10, RZ ;  /* 0x0000001048417819 */ /* 0x000fe200000006ff */
[----:B-1----:R-:W-:Y:S01]  /*8210*/  FMUL R4, R46, R4 ;  /* 0x000000042e047220 */ /* 0x002fe20000400000 */
[----:B------:R-:W-:Y:S01]  /*8220*/  LOP3.LUT R66, R72, 0xffff0000, RZ, 0xc0, !PT ;  /* 0xffff000048427812 */ /* 0x000fe200078ec0ff */
[----:B------:R-:W-:Y:S01]  /*8230*/  FMUL R5, R46, R5 ;  /* 0x000000052e057220 */ /* 0x000fe20000400000 */
[----:B------:R-:W-:Y:S01]  /*8240*/  LOP3.LUT R112, R112, 0xfefffff8, RZ, 0xc0, !PT ;  /* 0xfefffff870707812 */ /* 0x000fe200078ec0ff */
[C---:B------:R-:W-:Y:S01]  /*8250*/  FFMA R4, R49.reuse, R47, R4 ;  /* 0x0000002f31047223 */ /* 0x040fe20000000004 */
[C---:B------:R-:W-:Y:S01]  /*8260*/  FMUL R6, R46.reuse, R6 ;  /* 0x000000062e067220 */ /* 0x040fe20000400000 */
[----:B------:R-:W-:Y:S01]  /*8270*/  FFMA R5, R49, R50, R5 ;  /* 0x0000003231057223 */ /* 0x000fe20000000005 */
[----:B------:R-:W-:Y:S01]  /*8280*/  SHF.L.U32 R67, R73, 0x10, RZ ;  /* 0x0000001049437819 */ /* 0x000fe200000006ff */
[----:B------:R1:W-:Y:S01]  /*8290*/  SYNCS.ARRIVE.TRANS64.RED.A1T0 RZ, [R112+URZ], RZ ;  /* 0x000000ff70ff79a7 */ /* 0x0003e200081004ff */
[----:B------:R-:W-:Y:S01]  /*82a0*/  FFMA R6, R49, R51, R6 ;  /* 0x0000003331067223 */ /* 0x000fe20000000006 */
[C---:B------:R-:W-:Y:S01]  /*82b0*/  FMUL R7, R46.reuse, R7 ;  /* 0x000000072e077220 */ /* 0x040fe20000400000 */
[----:B------:R-:W-:Y:S01]  /*82c0*/  F2FP.BF16.F32.PACK_AB R4, R5, R4 ;  /* 0x000000040504723e */ /* 0x000fe200000010ff */
[C---:B------:R-:W-:Y:S01]  /*82d0*/  FMUL R8, R46.reuse, R8 ;  /* 0x000000082e087220 */ /* 0x040fe20000400000 */
[----:B------:R-:W-:Y:S01]  /*82e0*/  FMUL R9, R46, R9 ;  /* 0x000000092e097220 */ /* 0x000fe20000400000 */
[----:B------:R-:W-:Y:S01]  /*82f0*/  LOP3.LUT R68, R73, 0xffff0000, RZ, 0xc0, !PT ;  /* 0xffff000049447812 */ /* 0x000fe200078ec0ff */
[C---:B------:R-:W-:Y:S01]  /*8300*/  FFMA R7, R49.reuse, R52, R7 ;  /* 0x0000003431077223 */ /* 0x040fe20000000007 */
[C---:B------:R-:W-:Y:S01]  /*8310*/  FFMA R8, R49.reuse, R53, R8 ;  /* 0x0000003531087223 */ /* 0x040fe20000000008 */
[----:B------:R-:W-:Y:S01]  /*8320*/  SHF.L.U32 R69, R74, 0x10, RZ ;  /* 0x000000104a457819 */ /* 0x000fe200000006ff */
[----:B------:R-:W-:Y:S01]  /*8330*/  FFMA R9, R49, R54, R9 ;  /* 0x0000003631097223 */ /* 0x000fe20000000009 */
[C---:B------:R-:W-:Y:S01]  /*8340*/  FMUL R10, R46.reuse, R10 ;  /* 0x0000000a2e0a7220 */ /* 0x040fe20000400000 */
[----:B------:R-:W-:Y:S01]  /*8350*/  F2FP.BF16.F32.PACK_AB R5, R7, R6 ;  /* 0x000000060705723e */ /* 0x000fe200000010ff */
[C---:B------:R-:W-:Y:S01]  /*8360*/  FMUL R11, R46.reuse, R11 ;  /* 0x0000000b2e0b7220 */ /* 0x040fe20000400000 */
[----:B------:R-:W-:Y:S01]  /*8370*/  FMUL R0, R46, R12 ;  /* 0x0000000c2e007220 */ /* 0x000fe20000400000 */
[----:B------:R-:W-:Y:S01]  /*8380*/  F2FP.BF16.F32.PACK_AB R6, R9, R8 ;  /* 0x000000080906723e */ /* 0x000fe200000010ff */
[C---:B------:R-:W-:Y:S01]  /*8390*/  FFMA R10, R49.reuse, R55, R10 ;  /* 0x00000037310a7223 */ /* 0x040fe2000000000a */
[C---:B------:R-:W-:Y:S01]  /*83a0*/  FFMA R11, R49.reuse, R56, R11 ;  /* 0x00000038310b7223 */ /* 0x040fe2000000000b */
[----:B------:R-:W-:Y:S01]  /*83b0*/  LOP3.LUT R70, R74, 0xffff0000, RZ, 0xc0, !PT ;  /* 0xffff00004a467812 */ /* 0x000fe200078ec0ff */
[----:B------:R-:W-:Y:S01]  /*83c0*/  FFMA R0, R49, R57, R0 ;  /* 0x0000003931007223 */ /* 0x000fe20000000000 */
[C---:B------:R-:W-:Y:S01]  /*83d0*/  FMUL R2, R46.reuse, R13 ;  /* 0x0000000d2e027220 */ /* 0x040fe20000400000 */
[----:B------:R-:W-:Y:S01]  /*83e0*/  SHF.L.U32 R71, R75, 0x10, RZ ;  /* 0x000000104b477819 */ /* 0x000fe200000006ff */
[C---:B------:R-:W-:Y:S01]  /*83f0*/  FMUL R3, R46.reuse, R14 ;  /* 0x0000000e2e037220 */ /* 0x040fe20000400000 */
[----:B------:R-:W-:Y:S01]  /*8400*/  F2FP.BF16.F32.PACK_AB R7, R11, R10 ;  /* 0x0000000a0b07723e */ /* 0x000fe200000010ff */
[----:B------:R-:W-:Y:S01]  /*8410*/  FFMA R2, R49, R58, R2 ;  /* 0x0000003a31027223 */ /* 0x000fe20000000002 */
[C---:B------:R-:W-:Y:S01]  /*8420*/  FMUL R15, R46.reuse, R15 ;  /* 0x0000000f2e0f7220 */ /* 0x040fe20000400000 */
[C---:B------:R-:W-:Y:S01]  /*8430*/  FMUL R12, R46.reuse, R16 ;  /* 0x000000102e0c7220 */ /* 0x040fe20000400000 */
[----:B------:R-:W-:Y:S01]  /*8440*/  FMUL R13, R46, R17 ;  /* 0x000000112e0d7220 */ /* 0x000fe20000400000 */
[----:B------:R1:W-:Y:S01]  /*8450*/  STS.128 [R104+0x4000], R4 ;  /* 0x0040000468007388 */ /* 0x0003e20000000c00 */
[----:B------:R-:W-:Y:S01]  /*8460*/  LOP3.LUT R72, R75, 0xffff0000, RZ, 0xc0, !PT ;  /* 0xffff00004b487812 */ /* 0x000fe200078ec0ff */
[C---:B------:R-:W-:Y:S01]  /*8470*/  FFMA R3, R49.reuse, R59, R3 ;  /* 0x0000003b31037223 */ /* 0x040fe20000000003 */
[----:B------:R-:W-:Y:S01]  /*8480*/  SHF.L.U32 R73, R80, 0x10, RZ ;  /* 0x0000001050497819 */ /* 0x000fe200000006ff */
[C---:B------:R-:W-:Y:S01]  /*8490*/  FFMA R15, R49.reuse, R60, R15 ;  /* 0x0000003c310f7223 */ /* 0x040fe2000000000f */
[----:B------:R-:W-:Y:S01]  /*84a0*/  F2FP.BF16.F32.PACK_AB R8, R2, R0 ;  /* 0x000000000208723e */ /* 0x000fe200000010ff */
[C---:B------:R-:W-:Y:S01]  /*84b0*/  FFMA R12, R49.reuse, R61, R12 ;  /* 0x0000003d310c7223 */ /* 0x040fe2000000000c */
[C---:B------:R-:W-:Y:S01]  /*84c0*/  FFMA R13, R49.reuse, R62, R13 ;  /* 0x0000003e310d7223 */ /* 0x040fe2000000000d */
[C---:B------:R-:W-:Y:S01]  /*84d0*/  FMUL R14, R46.reuse, R18 ;  /* 0x000000122e0e7220 */ /* 0x040fe20000400000 */
[C---:B------:R-:W-:Y:S01]  /*84e0*/  FMUL R19, R46.reuse, R19 ;  /* 0x000000132e137220 */ /* 0x040fe20000400000 */
[C---:B------:R-:W-:Y:S01]  /*84f0*/  FMUL R16, R46.reuse, R20 ;  /* 0x000000142e107220 */ /* 0x040fe20000400000 */
[C---:B------:R-:W-:Y:S01]  /*8500*/  FMUL R17, R46.reuse, R21 ;  /* 0x000000152e117220 */ /* 0x040fe20000400000 */
[C---:B------:R-:W-:Y:S01]  /*8510*/  FFMA R14, R49.reuse, R63, R14 ;  /* 0x0000003f310e7223 */ /* 0x040fe2000000000e */
        /* <DEDUP_REMOVED lines=9> */
[----:B------:R-:W-:Y:S01]  /*85b0*/  FFMA R23, R49, R68, R23 ;  /* 0x0000004431177223 */ /* 0x000fe20000000017 */
[C---:B------:R-:W-:Y:S01]  /*85c0*/  FMUL R27, R46.reuse, R27 ;  /* 0x0000001b2e1b7220 */ /* 0x040fe20000400000 */
[----:B------:R-:W-:Y:S01]  /*85d0*/  F2FP.BF16.F32.PACK_AB R9, R15, R3 ;  /* 0x000000030f09723e */ /* 0x000fe200000010ff */
[----:B------:R-:W-:Y:S01]  /*85e0*/  FFMA R20, R49, R69, R20 ;  /* 0x0000004531147223 */ /* 0x000fe20000000014 */
[----:B------:R-:W-:Y:S01]  /*85f0*/  F2FP.BF16.F32.PACK_AB R10, R13, R12 ;  /* 0x0000000c0d0a723e */ /* 0x000fe200000010ff */
[----:B------:R-:W-:Y:S01]  /*8600*/  FMUL R24, R46, R28 ;  /* 0x0000001c2e187220 */ /* 0x000fe20000400000 */
[----:B------:R-:W-:Y:S01]  /*8610*/  F2FP.BF16.F32.PACK_AB R11, R19, R14 ;  /* 0x0000000e130b723e */ /* 0x000fe200000010ff */
[----:B------:R-:W-:Y:S01]  /*8620*/  FFMA R21, R49, R70, R21 ;  /* 0x0000004631157223 */ /* 0x000fe20000000015 */
[----:B------:R-:W-:Y:S01]  /*8630*/  LOP3.LUT R74, R80, 0xffff0000, RZ, 0xc0, !PT ;  /* 0xffff0000504a7812 */ /* 0x000fe200078ec0ff */
[C---:B------:R-:W-:Y:S01]  /*8640*/  FMUL R25, R46.reuse, R29 ;  /* 0x0000001d2e197220 */ /* 0x040fe20000400000 */
[----:B------:R-:W-:Y:S01]  /*8650*/  SHF.L.U32 R75, R81, 0x10, RZ ;  /* 0x00000010514b7819 */ /* 0x000fe200000006ff */
[----:B------:R1:W-:Y:S01]  /*8660*/  STS.128 [R103+0x4010], R8 ;  /* 0x0040100867007388 */ /* 0x0003e20000000c00 */
[----:B------:R-:W-:Y:S01]  /*8670*/  FFMA R22, R49, R71, R22 ;  /* 0x0000004731167223 */ /* 0x000fe20000000016 */
[----:B------:R-:W-:Y:S01]  /*8680*/  LOP3.LUT R76, R81, 0xffff0000, RZ, 0xc0, !PT ;  /* 0xffff0000514c7812 */ /* 0x000fe200078ec0ff */
[----:B------:R-:W-:Y:S01]  /*8690*/  FMUL R26, R46, R30 ;  /* 0x0000001e2e1a7220 */ /* 0x000fe20000400000 */
[C---:B------:R-:W-:Y:S01]  /*86a0*/  FFMA R27, R49.reuse, R72, R27 ;  /* 0x00000048311b7223 */ /* 0x040fe2000000001b */
[----:B------:R-:W-:Y:S01]  /*86b0*/  SHF.L.U32 R77, R82, 0x10, RZ ;  /* 0x00000010524d7819 */ /* 0x000fe200000006ff */
[----:B------:R-:W-:Y:S01]  /*86c0*/  FMUL R31, R46, R31 ;  /* 0x0000001f2e1f7220 */ /* 0x000fe20000400000 */
[C---:B------:R-:W-:Y:S01]  /*86d0*/  FFMA R24, R49.reuse, R73, R24 ;  /* 0x0000004931187223 */ /* 0x040fe20000000018 */
[----:B------:R-:W-:Y:S01]  /*86e0*/  LOP3.LUT R78, R82, 0xffff0000, RZ, 0xc0, !PT ;  /* 0xffff0000524e7812 */ /* 0x000fe200078ec0ff */
[C---:B------:R-:W-:Y:S01]  /*86f0*/  FMUL R28, R46.reuse, R32 ;  /* 0x000000202e1c7220 */ /* 0x040fe20000400000 */
[----:B------:R-:W-:Y:S01]  /*8700*/  FFMA R25, R49, R74, R25 ;  /* 0x0000004a31197223 */ /* 0x000fe20000000019 */
[----:B------:R-:W-:Y:S01]  /*8710*/  SHF.L.U32 R79, R83, 0x10, RZ ;  /* 0x00000010534f7819 */ /* 0x000fe200000006ff */
[C---:B------:R-:W-:Y:S01]  /*8720*/  FMUL R29, R46.reuse, R33 ;  /* 0x000000212e1d7220 */ /* 0x040fe20000400000 */
[----:B------:R-:W-:Y:S01]  /*8730*/  F2FP.BF16.F32.PACK_AB R16, R17, R16 ;  /* 0x000000101110723e */ /* 0x000fe200000010ff */
[----:B------:R-:W-:Y:S01]  /*8740*/  FFMA R26, R49, R75, R26 ;  /* 0x0000004b311a7223 */ /* 0x000fe2000000001a */
[----:B------:R-:W-:Y:S01]  /*8750*/  LOP3.LUT R80, R83, 0xffff0000, RZ, 0xc0, !PT ;  /* 0xffff000053507812 */ /* 0x000fe200078ec0ff */
[C---:B------:R-:W-:Y:S01]  /*8760*/  FMUL R30, R46.reuse, R34 ;  /* 0x000000222e1e7220 */ /* 0x040fe20000400000 */
[----:B------:R-:W-:Y:S01]  /*8770*/  F2FP.BF16.F32.PACK_AB R17, R23, R18 ;  /* 0x000000121711723e */ /* 0x000fe200000010ff */
[----:B------:R-:W-:Y:S01]  /*8780*/  FFMA R31, R49, R76, R31 ;  /* 0x0000004c311f7223 */ /* 0x000fe2000000001f */
[----:B------:R-:W-:Y:S01]  /*8790*/  FMUL R35, R46, R35 ;  /* 0x000000232e237220 */ /* 0x000fe20000400000 */
[----:B------:R-:W-:Y:S01]  /*87a0*/  F2FP.BF16.F32.PACK_AB R18, R21, R20 ;  /* 0x000000141512723e */ /* 0x000fe200000010ff */
[----:B------:R-:W-:Y:S01]  /*87b0*/  FFMA R28, R49, R77, R28 ;  /* 0x0000004d311c7223 */ /* 0x000fe2000000001c */
[----:B------:R-:W-:Y:S01]  /*87c0*/  F2FP.BF16.F32.PACK_AB R19, R27, R22 ;  /* 0x000000161b13723e */ /* 0x000fe200000010ff */
[C---:B------:R-:W-:Y:S01]  /*87d0*/  FFMA R29, R49.reuse, R78, R29 ;  /* 0x0000004e311d7223 */ /* 0x040fe2000000001d */
[C---:B------:R-:W-:Y:S01]  /*87e0*/  FFMA R30, R49.reuse, R79, R30 ;  /* 0x0000004f311e7223 */ /* 0x040fe2000000001e */
[----:B------:R-:W-:Y:S01]  /*87f0*/  FFMA R35, R49, R80, R35 ;  /* 0x0000005031237223 */ /* 0x000fe20000000023 */
[----:B------:R-:W-:Y:S01]  /*8800*/  F2FP.BF16.F32.PACK_AB R24, R25, R24 ;  /* 0x000000181918723e */ /* 0x000fe200000010ff */
[----:B------:R1:W-:Y:S01]  /*8810*/  STS.128 [R102+0x4020], R16 ;  /* 0x0040201066007388 */ /* 0x0003e20000000c00 */
[----:B------:R-:W-:Y:S02]  /*8820*/  F2FP.BF16.F32.PACK_AB R25, R31, R26 ;  /* 0x0000001a1f19723e */ /* 0x000fe400000010ff */
        /* <DEDUP_REMOVED lines=25> */
.L_x_140:
[----:B------:R-:W-:Y:S05]  /*89c0*/  BSYNC.RECONVERGENT B0 ;  /* 0x0000000000007941 */ /* 0x000fea0003800200 */
.L_x_139:
[----:B------:R-:W-:Y:S01]  /*89d0*/  BAR.SYNC.DEFER_BLOCKING 0x1, 0x80 ;  /* 0x0042000000007b1d */ /* 0x000fe20000010000 */
[----:B------:R-:W-:Y:S01]  /*89e0*/  UIADD3 UR4, UPT, UPT, UR50, 0x1, URZ ;  /* 0x0000000132047890 */ /* 0x000fe2000fffe0ff */
[----:B------:R-:W-:Y:S03]  /*89f0*/  IADD3 R48, PT, PT, R48, 0x1, RZ ;  /* 0x0000000130307810 */ /* 0x000fe60007ffe0ff */
[----:B------:R-:W-:Y:S09]  /*8a00*/  UISETP.GT.U32.AND UP0, UPT, UR4, -0x3, UPT ;  /* 0xfffffffd0400788c */ /* 0x000ff2000bf04070 */
[----:B------:R-:W-:Y:S05]  /*8a10*/  BRA.U UP0, `(.L_x_141) ;  /* 0x0000000100287547 */ /* 0x000fea000b800000 */
[----:B------:R-:W-:Y:S01]  /*8a20*/  ISETP.NE.AND P0, PT, R111, RZ, PT ;  /* 0x000000ff6f00720c */ /* 0x000fe20003f05270 */
[----:B------:R-:W-:Y:S01]  /*8a30*/  IMAD.U32 R2, RZ, RZ, UR49 ;  /* 0x00000031ff027e24 */ /* 0x000fe2000f8e00ff */
[----:B------:R-:W-:Y:S01]  /*8a40*/  UIADD3 UR49, UPT, UPT, UR49, 0x1, URZ ;  /* 0x0000000131317890 */ /* 0x000fe2000fffe0ff */
[----:B------:R-:W-:Y:S03]  /*8a50*/  IMAD.U32 R0, RZ, RZ, UR37 ;  /* 0x00000025ff007e24 */ /* 0x000fe6000f8e00ff */
[----:B------:R-:W-:Y:S04]  /*8a60*/  UISETP.NE.AND UP0, UPT, UR49, 0x3, UPT ;  /* 0x000000033100788c */ /* 0x000fe8000bf05270 */
[----:B------:R-:W-:Y:S03]  /*8a70*/  USEL UR49, UR49, URZ, UP0 ;  /* 0x000000ff31317287 */ /* 0x000fe60008000000 */
[----:B------:R-:W-:Y:S05]  /*8a80*/  @P0 LEA R2, R2, UR48, 0x3 ;  /* 0x0000003002020c11 */ /* 0x000fea000f8e18ff */
[----:B------:R-:W-:Y:S05]  /*8a90*/  @P0 VIADD R2, R2, 0xb8 ;  /* 0x000000b802020836 */ /* 0x000fea0000000000 */
[----:B------:R-:W-:Y:S04]  /*8aa0*/  @P0 PRMT R0, R0, 0x654, R2 ;  /* 0x0000065400000816 */ /* 0x000fe80000000002 */
[----:B------:R2:W-:Y:S03]  /*8ab0*/  @P0 SYNCS.ARRIVE.TRANS64.RED.A1T0 RZ, [R0+URZ], RZ ;  /* 0x000000ff00ff09a7 */ /* 0x0005e600081004ff */
.L_x_141:
[----:B------:R-:W-:Y:S01]  /*8ac0*/  ISETP.NE.AND P2, PT, R107, RZ, PT ;  /* 0x000000ff6b00720c */ /* 0x000fe20003f45270 */
[----:B------:R-:W-:Y:S01]  /*8ad0*/  UIADD3 UR50, UPT, UPT, UR50, 0x3, URZ ;  /* 0x0000000332327890 */ /* 0x000fe2000fffe0ff */
[----:B------:R-:W-:Y:S01]  /*8ae0*/  ISETP.NE.AND P0, PT, R109, 0x2, PT ;  /* 0x000000026d00780c */ /* 0x000fe20003f05270 */
[----:B------:R-:W-:Y:S01]  /*8af0*/  IMAD.IADD R15, R44, 0x1, R90 ;  /* 0x000000012c0f7824 */ /* 0x000fe200078e025a */
[----:B------:R-:W-:Y:S01]  /*8b00*/  ISETP.NE.AND P1, PT, R48, 0x4, PT ;  /* 0x000000043000780c */ /* 0x000fe20003f25270 */
[----:B------:R-:W-:Y:S01]  /*8b10*/  IMAD.IADD R14, R45, 0x1, R91 ;  /* 0x000000012d0e7824 */ /* 0x000fe200078e025b */
[----:B------:R-:W-:Y:S02]  /*8b20*/  SEL R2, RZ, 0x1, P0 ;  /* 0x00000001ff027807 */ /* 0x000fe40000000000 */
[----:B--2---:R-:W-:Y:S02]  /*8b30*/  SEL R0, RZ, 0x1, P1 ;  /* 0x00000001ff007807 */ /* 0x004fe40000800000 */
[----:B------:R-:W-:Y:S02]  /*8b40*/  LOP3.LUT R99, R99, R2, RZ, 0x3c, !PT ;  /* 0x0000000263637212 */ /* 0x000fe400078e3cff */
[----:B------:R-:W-:Y:S02]  /*8b50*/  LOP3.LUT R100, R100, R0, RZ, 0x3c, !PT ;  /* 0x0000000064647212 */ /* 0x000fe400078e3cff */
[----:B------:R-:W-:Y:S02]  /*8b60*/  @P2 R2UR UR36, R98 ;  /* 0x00000000622422ca */ /* 0x000fe400000e0000 */
[----:B------:R-:W-:Y:S02]  /*8b70*/  SEL R109, R109, RZ, P0 ;  /* 0x000000ff6d6d7207 */ /* 0x000fe40000000000 */
[----:B------:R-:W-:Y:S01]  /*8b80*/  SEL R48, R48, RZ, P1 ;  /* 0x000000ff30307207 */ /* 0x000fe20000800000 */
[----:B------:R-:W-:Y:S10]  /*8b90*/  @P2 BRA `(.L_x_142) ;  /* 0xffffffcc00202947 */ /* 0x000ff4000383ffff */
[----:B------:R-:W-:-:S09]  /*8ba0*/  UISETP.NE.AND UP0, UPT, UR51, URZ, UPT ;  /* 0x000000ff3300728c */ /* 0x000fd2000bf05270 */
[----:B------:R-:W-:Y:S05]  /*8bb0*/  BRA.U !UP0, `(.L_x_143) ;  /* 0x0000000108487547 */ /* 0x000fea000b800000 */
[----:B------:R-:W2:Y:S02]  /*8bc0*/  LDCU.64 UR4, c[0x0][0x890] ;  /* 0x00011200ff0477ac */ /* 0x000ea40008000a00 */
[----:B--2---:R-:W-:-:S04]  /*8bd0*/  UISETP.NE.U32.AND UP0, UPT, UR4, URZ, UPT ;  /* 0x000000ff0400728c */ /* 0x004fc8000bf05070 */
[----:B------:R-:W-:-:S09]  /*8be0*/  UISETP.NE.AND.EX UP0, UPT, UR5, URZ, UPT, UP0 ;  /* 0x000000ff0500728c */ /* 0x000fd2000bf05300 */
[----:B------:R-:W-:Y:S05]  /*8bf0*/  BRA.U UP0, `(.L_x_144) ;  /* 0x00000001000c7547 */ /* 0x000fea000b800000 */
[----:B------:R-:W-:-:S13]  /*8c00*/  FSETP.NEU.AND P0, PT, R49, RZ, PT ;  /* 0x000000ff3100720b */ /* 0x000fda0003f0d000 */
[----:B------:R-:W-:Y:S05]  /*8c10*/  @!P0 EXIT ;  /* 0x000000000000894d */ /* 0x000fea0003800000 */
[----:B------:R-:W-:Y:S05]  /*8c20*/  BRA `(.L_x_143) ;  /* 0x00000000002c7947 */ /* 0x000fea0003800000 */
.L_x_144:
[----:B------:R-:W-:Y:S01]  /*8c30*/  ISETP.NE.AND P0, PT, R108, RZ, PT ;  /* 0x000000ff6c00720c */ /* 0x000fe20003f05270 */
[----:B------:R-:W-:-:S12]  /*8c40*/  BSSY.RECONVERGENT B0, `(.L_x_143) ;  /* 0x0000009000007945 */ /* 0x000fd80003800200 */
[----:B------:R-:W-:Y:S05]  /*8c50*/  @P0 BRA `(.L_x_145) ;  /* 0x0000000000140947 */ /* 0x000fea0003800000 */
[----:B------:R-:W2:Y:S02]  /*8c60*/  LDCU.64 UR4, c[0x0][0x888] ;  /* 0x00011100ff0477ac */ /* 0x000ea40008000a00 */
[----:B--2---:R-:W-:-:S04]  /*8c70*/  ISETP.NE.U32.AND P0, PT, RZ, UR4, PT ;  /* 0x00000004ff007c0c */ /* 0x004fc8000bf05070 */
[----:B------:R-:W-:-:S13]  /*8c80*/  ISETP.NE.AND.EX P0, PT, RZ, UR5, PT, P0 ;  /* 0x00000005ff007c0c */ /* 0x000fda000bf05300 */
[----:B------:R-:W-:Y:S05]  /*8c90*/  @!P0 EXIT ;  /* 0x000000000000894d */ /* 0x000fea0003800000 */
[----:B------:R-:W-:Y:S05]  /*8ca0*/  BRA `(.L_x_146) ;  /* 0x0000000000087947 */ /* 0x000fea0003800000 */
.L_x_145:
[----:B------:R-:W-:-:S13]  /*8cb0*/  FSETP.NEU.AND P0, PT, R49, RZ, PT ;  /* 0x000000ff3100720b */ /* 0x000fda0003f0d000 */
[----:B------:R-:W-:Y:S05]  /*8cc0*/  @!P0 EXIT ;  /* 0x000000000000894d */ /* 0x000fea0003800000 */
.L_x_146:
[----:B------:R-:W-:Y:S05]  /*8cd0*/  BSYNC.RECONVERGENT B0 ;  /* 0x0000000000007941 */ /* 0x000fea0003800200 */
.L_x_143:
[----:B------:R-:W-:Y:S01]  /*8ce0*/  ULEA UR4, UR49, UR48, 0x3 ;  /* 0x0000003031047291 */ /* 0x000fe2000f8e18ff */
[----:B------:R-:W-:-:S04]  /*8cf0*/  DEPBAR.LE SB0, 0x0 ;  /* 0x000080000000791a */ /* 0x000fc80000000000 */
[----:B------:R-:W-:-:S04]  /*8d00*/  UIADD3 UR4, UPT, UPT, UR4, 0xb8, URZ ;  /* 0x000000b804047890 */ /* 0x000fc8000fffe0ff */
[----:B------:R-:W-:-:S09]  /*8d10*/  UPRMT UR4, UR37, 0x654, UR4 ;  /* 0x0000065425047896 */ /* 0x000fd20008000004 */
[----:B------:R-:W-:Y:S01]  /*8d20*/  SYNCS.ARRIVE.TRANS64.RED.A1T0 RZ, [UR4], RZ ;  /* 0x000000ffffff79a7 */ /* 0x000fe20008100404 */
[----:B------:R-:W-:Y:S05]  /*8d30*/  EXIT ;  /* 0x000000000000794d */ /* 0x000fea0003800000 */
.L_x_25:
[----:B--2---:R2:W4:Y:S02]  /*8d40*/  SYNCS.PHASECHK.TRANS64.TRYWAIT P0, [R2+URZ+0x150], R3 ;  /* 0x00015003020075a7 */ /* 0x00452400080011ff */
[----:B----4-:R-:W-:Y:S05]  /*8d50*/  @!P0 NANOSLEEP.SYNCS 0x989680 ;  /* 0x009896800000895d */ /* 0x010fea0003900000 */
[----:B------:R-:W4:Y:S02]  /*8d60*/  @!P0 SYNCS.PHASECHK.TRANS64 P0, [R2+URZ+0x150], R3 ;  /* 0x00015003020085a7 */ /* 0x000f2400080010ff */
[----:B----4-:R-:W-:Y:S05]  /*8d70*/  @!P0 BRA `(.L_x_25) ;  /* 0xfffffffc00f08947 */ /* 0x010fea000383ffff */
[----:B------:R-:W-:Y:S05]  /*8d80*/  BRA `(.L_x_147) ;  /* 0xffffff8800d07947 */ /* 0x000fea000383ffff */
.L_x_28:
[----:B------:R-:W-:Y:S07]  /*8d90*/  MOV R2, UR33 ;  /* 0x0000002100027c02 */ /* 0x000fee0008000f00 */
.L_x_148:
[----:B-1----:R1:W2:Y:S02]  /*8da0*/  SYNCS.PHASECHK.TRANS64.TRYWAIT P0, [R2+URZ+0x50], R4 ;  /* 0x00005004020075a7 */ /* 0x0022a400080011ff */
[----:B--2---:R-:W-:Y:S05]  /*8db0*/  @!P0 NANOSLEEP.SYNCS 0x989680 ;  /* 0x009896800000895d */ /* 0x004fea0003900000 */
[----:B------:R-:W2:Y:S02]  /*8dc0*/  @!P0 SYNCS.PHASECHK.TRANS64 P0, [R2+URZ+0x50], R4 ;  /* 0x00005004020085a7 */ /* 0x000ea400080010ff */
[----:B--2---:R-:W-:Y:S05]  /*8dd0*/  @!P0 BRA `(.L_x_148) ;  /* 0xfffffffc00f08947 */ /* 0x004fea000383ffff */
[----:B------:R-:W-:Y:S05]  /*8de0*/  BRA `(.L_x_27) ;  /* 0xffffff8c00387947 */ /* 0x000fea000383ffff */
.L_x_35:
[----:B-1----:R-:W-:Y:S07]  /*8df0*/  MOV R2, UR17 ;  /* 0x0000001100027c02 */ /* 0x002fee0008000f00 */
.L_x_149:
[----:B-1----:R1:W2:Y:S02]  /*8e00*/  SYNCS.PHASECHK.TRANS64.TRYWAIT P0, [R2+URZ+0x50], R4 ;  /* 0x00005004020075a7 */ /* 0x0022a400080011ff */
[----:B--2---:R-:W-:Y:S05]  /*8e10*/  @!P0 NANOSLEEP.SYNCS 0x989680 ;  /* 0x009896800000895d */ /* 0x004fea0003900000 */
[----:B------:R-:W2:Y:S02]  /*8e20*/  @!P0 SYNCS.PHASECHK.TRANS64 P0, [R2+URZ+0x50], R4 ;  /* 0x00005004020085a7 */ /* 0x000ea400080010ff */
[----:B--2---:R-:W-:Y:S05]  /*8e30*/  @!P0 BRA `(.L_x_149) ;  /* 0xfffffffc00f08947 */ /* 0x004fea000383ffff */
[----:B------:R-:W-:Y:S05]  /*8e40*/  BRA `(.L_x_34) ;  /* 0xffffff8c00f47947 */ /* 0x000fea000383ffff */
.L_x_40:
[----:B-1----:R1:W2:Y:S02]  /*8e50*/  SYNCS.PHASECHK.TRANS64.TRYWAIT P0, [R2+URZ+0xe0], R3 ;  /* 0x0000e003020075a7 */ /* 0x0022a400080011ff */
[----:B--2---:R-:W-:Y:S05]  /*8e60*/  @!P0 NANOSLEEP.SYNCS 0x989680 ;  /* 0x009896800000895d */ /* 0x004fea0003900000 */
[----:B------:R-:W2:Y:S02]  /*8e70*/  @!P0 SYNCS.PHASECHK.TRANS64 P0, [R2+URZ+0xe0], R3 ;  /* 0x0000e003020085a7 */ /* 0x000ea400080010ff */
[----:B--2---:R-:W-:Y:S05]  /*8e80*/  @!P0 BRA `(.L_x_40) ;  /* 0xfffffffc00f08947 */ /* 0x004fea000383ffff */
[----:B------:R-:W-:Y:S05]  /*8e90*/  BRA `(.L_x_150) ;  /* 0xffffff9000987947 */ /* 0x000fea000383ffff */
.L_x_44:
[----:B---3--:R-:W-:-:S07]  /*8ea0*/  MOV R0, UR5 ;  /* 0x0000000500007c02 */ /* 0x008fce0008000f00 */
.L_x_151:
[----:B-1----:R1:W2:Y:S02]  /*8eb0*/  SYNCS.PHASECHK.TRANS64.TRYWAIT P0, [R0+URZ], R2 ;  /* 0x00000002000075a7 */ /* 0x0022a400080011ff */
[----:B--2---:R-:W-:Y:S05]  /*8ec0*/  @!P0 NANOSLEEP.SYNCS 0x989680 ;  /* 0x009896800000895d */ /* 0x004fea0003900000 */
[----:B------:R-:W2:Y:S02]  /*8ed0*/  @!P0 SYNCS.PHASECHK.TRANS64 P0, [R0+URZ], R2 ;  /* 0x00000002000085a7 */ /* 0x000ea400080010ff */
[----:B--2---:R-:W-:Y:S05]  /*8ee0*/  @!P0 BRA `(.L_x_151) ;  /* 0xfffffffc00f08947 */ /* 0x004fea000383ffff */
[----:B------:R-:W-:Y:S05]  /*8ef0*/  BRA `(.L_x_152) ;  /* 0xffffff9800087947 */ /* 0x000fea000383ffff */
.L_x_45:
[----:B---3--:R-:W-:-:S07]  /*8f00*/  MOV R0, UR5 ;  /* 0x0000000500007c02 */ /* 0x008fce0008000f00 */
.L_x_153:
[----:B-1----:R1:W2:Y:S02]  /*8f10*/  SYNCS.PHASECHK.TRANS64.TRYWAIT P0, [R0+URZ], R3 ;  /* 0x00000003000075a7 */ /* 0x0022a400080011ff */
[----:B--2---:R-:W-:Y:S05]  /*8f20*/  @!P0 NANOSLEEP.SYNCS 0x989680 ;  /* 0x009896800000895d */ /* 0x004fea0003900000 */
[----:B------:R-:W2:Y:S02]  /*8f30*/  @!P0 SYNCS.PHASECHK.TRANS64 P0, [R0+URZ], R3 ;  /* 0x00000003000085a7 */ /* 0x000ea400080010ff */
[----:B--2---:R-:W-:Y:S05]  /*8f40*/  @!P0 BRA `(.L_x_153) ;  /* 0xfffffffc00f08947 */ /* 0x004fea000383ffff */
[----:B------:R-:W-:Y:S05]  /*8f50*/  BRA `(.L_x_154) ;  /* 0xffffff9800147947 */ /* 0x000fea000383ffff */
.L_x_46:
[----:B---3--:R-:W-:-:S07]  /*8f60*/  MOV R0, UR5 ;  /* 0x0000000500007c02 */ /* 0x008fce0008000f00 */
.L_x_155:
[----:B-1----:R1:W2:Y:S02]  /*8f70*/  SYNCS.PHASECHK.TRANS64.TRYWAIT P0, [R0+URZ], R3 ;  /* 0x00000003000075a7 */ /* 0x0022a400080011ff */
[----:B--2---:R-:W-:Y:S05]  /*8f80*/  @!P0 NANOSLEEP.SYNCS 0x989680 ;  /* 0x009896800000895d */ /* 0x004fea0003900000 */
[----:B------:R-:W2:Y:S02]  /*8f90*/  @!P0 SYNCS.PHASECHK.TRANS64 P0, [R0+URZ], R3 ;  /* 0x00000003000085a7 */ /* 0x000ea400080010ff */
[----:B--2---:R-:W-:Y:S05]  /*8fa0*/  @!P0 BRA `(.L_x_155) ;  /* 0xfffffffc00f08947 */ /* 0x004fea000383ffff */
[----:B------:R-:W-:Y:S05]  /*8fb0*/  BRA `(.L_x_156) ;  /* 0xffffff9800207947 */ /* 0x000fea000383ffff */
.L_x_47:
[----:B---3--:R-:W-:-:S07]  /*8fc0*/  MOV R0, UR5 ;  /* 0x0000000500007c02 */ /* 0x008fce0008000f00 */
.L_x_157:
[----:B-1----:R1:W2:Y:S02]  /*8fd0*/  SYNCS.PHASECHK.TRANS64.TRYWAIT P0, [R0+URZ], R3 ;  /* 0x00000003000075a7 */ /* 0x0022a400080011ff */
[----:B--2---:R-:W-:Y:S05]  /*8fe0*/  @!P0 NANOSLEEP.SYNCS 0x989680 ;  /* 0x009896800000895d */ /* 0x004fea0003900000 */
[----:B------:R-:W2:Y:S02]  /*8ff0*/  @!P0 SYNCS.PHASECHK.TRANS64 P0, [R0+URZ], R3 ;  /* 0x00000003000085a7 */ /* 0x000ea400080010ff */
[----:B--2---:R-:W-:Y:S05]  /*9000*/  @!P0 BRA `(.L_x_157) ;  /* 0xfffffffc00f08947 */ /* 0x004fea000383ffff */
[----:B------:R-:W-:Y:S05]  /*9010*/  BRA `(.L_x_158) ;  /* 0xffffff98002c7947 */ /* 0x000fea000383ffff */
.L_x_48:
[----:B---3--:R-:W-:-:S07]  /*9020*/  MOV R0, UR5 ;  /* 0x0000000500007c02 */ /* 0x008fce0008000f00 */
.L_x_159:
[----:B-1----:R1:W2:Y:S02]  /*9030*/  SYNCS.PHASECHK.TRANS64.TRYWAIT P0, [R0+URZ], R3 ;  /* 0x00000003000075a7 */ /* 0x0022a400080011ff */
[----:B--2---:R-:W-:Y:S05]  /*9040*/  @!P0 NANOSLEEP.SYNCS 0x989680 ;  /* 0x009896800000895d */ /* 0x004fea0003900000 */
[----:B------:R-:W2:Y:S02]  /*9050*/  @!P0 SYNCS.PHASECHK.TRANS64 P0, [R0+URZ], R3 ;  /* 0x00000003000085a7 */ /* 0x000ea400080010ff */
[----:B--2---:R-:W-:Y:S05]  /*9060*/  @!P0 BRA `(.L_x_159) ;  /* 0xfffffffc00f08947 */ /* 0x004fea000383ffff */
[----:B------:R-:W-:Y:S05]  /*9070*/  BRA `(.L_x_160) ;  /* 0xffffff9800387947 */ /* 0x000fea000383ffff */
.L_x_49:
[----:B---3--:R-:W-:-:S07]  /*9080*/  MOV R0, UR5 ;  /* 0x0000000500007c02 */ /* 0x008fce0008000f00 */
.L_x_161:
[----:B-1----:R1:W2:Y:S02]  /*9090*/  SYNCS.PHASECHK.TRANS64.TRYWAIT P0, [R0+URZ], R3 ;  /* 0x00000003000075a7 */ /* 0x0022a400080011ff */
[----:B--2---:R-:W-:Y:S05]  /*90a0*/  @!P0 NANOSLEEP.SYNCS 0x989680 ;  /* 0x009896800000895d */ /* 0x004fea0003900000 */
[----:B------:R-:W2:Y:S02]  /*90b0*/  @!P0 SYNCS.PHASECHK.TRANS64 P0, [R0+URZ], R3 ;  /* 0x00000003000085a7 */ /* 0x000ea400080010ff */
[----:B--2---:R-:W-:Y:S05]  /*90c0*/  @!P0 BRA `(.L_x_161) ;  /* 0xfffffffc00f08947 */ /* 0x004fea000383ffff */
[----:B------:R-:W-:Y:S05]  /*90d0*/  BRA `(.L_x_162) ;  /* 0xffffff9800447947 */ /* 0x000fea000383ffff */
.L_x_50:
[----:B---3--:R-:W-:-:S07]  /*90e0*/  MOV R0, UR5 ;  /* 0x0000000500007c02 */ /* 0x008fce0008000f00 */
.L_x_163:
[----:B-1----:R1:W2:Y:S02]  /*90f0*/  SYNCS.PHASECHK.TRANS64.TRYWAIT P0, [R0+URZ], R3 ;  /* 0x00000003000075a7 */ /* 0x0022a400080011ff */
[----:B--2---:R-:W-:Y:S05]  /*9100*/  @!P0 NANOSLEEP.SYNCS 0x989680 ;  /* 0x009896800000895d */ /* 0x004fea0003900000 */
[----:B------:R-:W2:Y:S02]  /*9110*/  @!P0 SYNCS.PHASECHK.TRANS64 P0, [R0+URZ], R3 ;  /* 0x00000003000085a7 */ /* 0x000ea400080010ff */
[----:B--2---:R-:W-:Y:S05]  /*9120*/  @!P0 BRA `(.L_x_163) ;  /* 0xfffffffc00f08947 */ /* 0x004fea000383ffff */
[----:B------:R-:W-:Y:S05]  /*9130*/  BRA `(.L_x_164) ;  /* 0xffffff9800507947 */ /* 0x000fea000383ffff */
.L_x_51:
[----:B---3--:R-:W-:-:S07]  /*9140*/  MOV R0, UR5 ;  /* 0x0000000500007c02 */ /* 0x008fce0008000f00 */
.L_x_165:
[----:B-1----:R1:W2:Y:S02]  /*9150*/  SYNCS.PHASECHK.TRANS64.TRYWAIT P0, [R0+URZ], R3 ;  /* 0x00000003000075a7 */ /* 0x0022a400080011ff */
[----:B--2---:R-:W-:Y:S05]  /*9160*/  @!P0 NANOSLEEP.SYNCS 0x989680 ;  /* 0x009896800000895d */ /* 0x004fea0003900000 */
[----:B------:R-:W2:Y:S02]  /*9170*/  @!P0 SYNCS.PHASECHK.TRANS64 P0, [R0+URZ], R3 ;  /* 0x00000003000085a7 */ /* 0x000ea400080010ff */
[----:B--2---:R-:W-:Y:S05]  /*9180*/  @!P0 BRA `(.L_x_165) ;  /* 0xfffffffc00f08947 */ /* 0x004fea000383ffff */
[----:B------:R-:W-:Y:S05]  /*9190*/  BRA `(.L_x_166) ;  /* 0xffffff98005c7947 */ /* 0x000fea000383ffff */
.L_x_52:
[----:B---3--:R-:W-:-:S07]  /*91a0*/  MOV R0, UR5 ;  /* 0x0000000500007c02 */ /* 0x008fce0008000f00 */
.L_x_167:
[----:B-1----:R1:W2:Y:S02]  /*91b0*/  SYNCS.PHASECHK.TRANS64.TRYWAIT P0, [R0+URZ], R3 ;  /* 0x00000003000075a7 */ /* 0x0022a400080011ff */
[----:B--2---:R-:W-:Y:S05]  /*91c0*/  @!P0 NANOSLEEP.SYNCS 0x989680 ;  /* 0x009896800000895d */ /* 0x004fea0003900000 */
[----:B------:R-:W2:Y:S02]  /*91d0*/  @!P0 SYNCS.PHASECHK.TRANS64 P0, [R0+URZ], R3 ;  /* 0x00000003000085a7 */ /* 0x000ea400080010ff */
[----:B--2---:R-:W-:Y:S05]  /*91e0*/  @!P0 BRA `(.L_x_167) ;  /* 0xfffffffc00f08947 */ /* 0x004fea000383ffff */
[----:B------:R-:W-:Y:S05]  /*91f0*/  BRA `(.L_x_168) ;  /* 0xffffff9800687947 */ /* 0x000fea000383ffff */
.L_x_55:
[----:B-1----:R1:W2:Y:S02]  /*9200*/  SYNCS.PHASECHK.TRANS64.TRYWAIT P0, [R0+URZ+0x140], R4 ;  /* 0x00014004000075a7 */ /* 0x0022a400080011ff */
[----:B--2---:R-:W-:Y:S05]  /*9210*/  @!P0 NANOSLEEP.SYNCS 0x989680 ;  /* 0x009896800000895d */ /* 0x004fea0003900000 */
[----:B------:R-:W2:Y:S02]  /*9220*/  @!P0 SYNCS.PHASECHK.TRANS64 P0, [R0+URZ+0x140], R4 ;  /* 0x00014004000085a7 */ /* 0x000ea400080010ff */
[----:B--2---:R-:W-:Y:S05]  /*9230*/  @!P0 BRA `(.L_x_55) ;  /* 0xfffffffc00f08947 */ /* 0x004fea000383ffff */
[----:B------:R-:W-:Y:S05]  /*9240*/  BRA `(.L_x_169) ;  /* 0xffffff9800c87947 */ /* 0x000fea000383ffff */
.L_x_56:
[----:B------:R-:W-:-:S07]  /*9250*/  MOV R0, UR5 ;  /* 0x0000000500007c02 */ /* 0x000fce0008000f00 */
.L_x_170:
[----:B-1----:R1:W2:Y:S02]  /*9260*/  SYNCS.PHASECHK.TRANS64.TRYWAIT P0, [R0+URZ+0xf0], R5 ;  /* 0x0000f005000075a7 */ /* 0x0022a400080011ff */
[----:B--2---:R-:W-:Y:S05]  /*9270*/  @!P0 NANOSLEEP.SYNCS 0x989680 ;  /* 0x009896800000895d */ /* 0x004fea0003900000 */
[----:B------:R-:W2:Y:S02]  /*9280*/  @!P0 SYNCS.PHASECHK.TRANS64 P0, [R0+URZ+0xf0], R5 ;  /* 0x0000f005000085a7 */ /* 0x000ea400080010ff */
[----:B--2---:R-:W-:Y:S05]  /*9290*/  @!P0 BRA `(.L_x_170) ;  /* 0xfffffffc00f08947 */ /* 0x004fea000383ffff */
[----:B------:R-:W-:Y:S05]  /*92a0*/  BRA `(.L_x_171) ;  /* 0xffffff9800d87947 */ /* 0x000fea000383ffff */
.L_x_57:
[----:B-1----:R1:W2:Y:S02]  /*92b0*/  SYNCS.PHASECHK.TRANS64.TRYWAIT P1, [R0+URZ+0xe0], R4 ;  /* 0x0000e004000075a7 */ /* 0x0022a400080211ff */
[----:B--2---:R-:W-:Y:S05]  /*92c0*/  @!P1 NANOSLEEP.SYNCS 0x989680 ;  /* 0x009896800000995d */ /* 0x004fea0003900000 */
[----:B------:R-:W2:Y:S02]  /*92d0*/  @!P1 SYNCS.PHASECHK.TRANS64 P1, [R0+URZ+0xe0], R4 ;  /* 0x0000e004000095a7 */ /* 0x000ea400080210ff */
[----:B--2---:R-:W-:Y:S05]  /*92e0*/  @!P1 BRA `(.L_x_57) ;  /* 0xfffffffc00f09947 */ /* 0x004fea000383ffff */
[----:B------:R-:W-:Y:S05]  /*92f0*/  BRA `(.L_x_172) ;  /* 0xffffff9c00087947 */ /* 0x000fea000383ffff */
.L_x_60:
[----:B------:R-:W-:-:S07]  /*9300*/  MOV R0, UR5 ;  /* 0x0000000500007c02 */ /* 0x000fce0008000f00 */
.L_x_173:
[----:B-1----:R1:W2:Y:S02]  /*9310*/  SYNCS.PHASECHK.TRANS64.TRYWAIT P0, [R0+URZ+0xf0], R2 ;  /* 0x0000f002000075a7 */ /* 0x0022a400080011ff */
[----:B--2---:R-:W-:Y:S05]  /*9320*/  @!P0 NANOSLEEP.SYNCS 0x989680 ;  /* 0x009896800000895d */ /* 0x004fea0003900000 */
[----:B------:R-:W2:Y:S02]  /*9330*/  @!P0 SYNCS.PHASECHK.TRANS64 P0, [R0+URZ+0xf0], R2 ;  /* 0x0000f002000085a7 */ /* 0x000ea400080010ff */
[----:B--2---:R-:W-:Y:S05]  /*9340*/  @!P0 BRA `(.L_x_173) ;  /* 0xfffffffc00f08947 */ /* 0x004fea000383ffff */
[----:B------:R-:W-:Y:S05]  /*9350*/  BRA `(.L_x_59) ;  /* 0xffffff9c005c7947 */ /* 0x000fea000383ffff */
.L_x_69:
[----:B-1----:R-:W-:-:S04]  /*9360*/  MOV R4, UR4 ;  /* 0x0000000400047c02 */ /* 0x002fc80008000f00 */
[----:B------:R1:W2:Y:S03]  /*9370*/  SYNCS.PHASECHK.TRANS64.TRYWAIT P0, [R4+URZ+0x8], R5 ;  /* 0x00000805040075a7 */ /* 0x0002a600080011ff */
[----:B--2---:R-:W-:Y:S05]  /*9380*/  @!P0 NANOSLEEP.SYNCS 0x989680 ;  /* 0x009896800000895d */ /* 0x004fea0003900000 */
[----:B------:R-:W2:Y:S02]  /*9390*/  @!P0 SYNCS.PHASECHK.TRANS64 P0, [R4+URZ+0x8], R5 ;  /* 0x00000805040085a7 */ /* 0x000ea400080010ff */
[----:B--2---:R-:W-:Y:S05]  /*93a0*/  @!P0 BRA `(.L_x_69) ;  /* 0xfffffffc00ec8947 */ /* 0x004fea000383ffff */
[----:B------:R-:W-:Y:S05]  /*93b0*/  BRA `(.L_x_68) ;  /* 0xffffffa000107947 */ /* 0x000fea000383ffff */
.L_x_71:
[----:B------:R-:W-:Y:S01]  /*93c0*/  BSSY B0, `(.L_x_174) ;  /* 0x0000006000007945 */ /* 0x000fe20003800000 */
[----:B------:R-:W-:-:S07]  /*93d0*/  MOV R15, 0xffffffff ;  /* 0xffffffff000f7802 */ /* 0x000fce0000000f00 */
[----:B-1---5:R-:W-:Y:S05]  /*93e0*/  WARPSYNC.COLLECTIVE R15, `(.L_x_175) ;  /* 0x000000000f0c7348 */ /* 0x022fea0003c00000 */
[----:B------:R-:W-:Y:S02]  /*93f0*/  ELECT P6, UR79, PT ;  /* 0x00000000004f782f */ /* 0x000fe400038c0000 */
[----:B------:R-:W-:Y:S01]  /*9400*/  MOV R14, UR79 ;  /* 0x0000004f000e7c02 */ /* 0x000fe20008000f00 */
[----:B-1---5:R-:W-:Y:S10]  /*9410*/  ENDCOLLECTIVE ;  /* 0x000000000000791b */ /* 0x022ff40003800000 */
.L_x_175:
[----:B------:R-:W-:Y:S05]  /*9420*/  BSYNC B0 ;  /* 0x0000000000007941 */ /* 0x000fea0003800000 */
.L_x_174:
[----:B------:R-:W-:Y:S05]  /*9430*/  BRA `(.L_x_176) ;  /* 0xffffffa000407947 */ /* 0x000fea000383ffff */
.L_x_73:
[----:B-1----:R-:W-:-:S04]  /*9440*/  MOV R2, UR4 ;  /* 0x0000000400027c02 */ /* 0x002fc80008000f00 */
[----:B------:R1:W2:Y:S03]  /*9450*/  SYNCS.PHASECHK.TRANS64.TRYWAIT P0, [R2+URZ+0x8], R3 ;  /* 0x00000803020075a7 */ /* 0x0002a600080011ff */
[----:B--2---:R-:W-:Y:S05]  /*9460*/  @!P0 NANOSLEEP.SYNCS 0x989680 ;  /* 0x009896800000895d */ /* 0x004fea0003900000 */
[----:B------:R-:W2:Y:S02]  /*9470*/  @!P0 SYNCS.PHASECHK.TRANS64 P0, [R2+URZ+0x8], R3 ;  /* 0x00000803020085a7 */ /* 0x000ea400080010ff */
[----:B--2---:R-:W-:Y:S05]  /*9480*/  @!P0 BRA `(.L_x_73) ;  /* 0xfffffffc00ec8947 */ /* 0x004fea000383ffff */
[----:B------:R-:W-:Y:S05]  /*9490*/  BRA `(.L_x_72) ;  /* 0xffffffa000447947 */ /* 0x000fea000383ffff */
.L_x_74:
[----:B-1----:R1:W2:Y:S02]  /*94a0*/  SYNCS.PHASECHK.TRANS64.TRYWAIT P0, [R0+URZ+0xe0], R4 ;  /* 0x0000e004000075a7 */ /* 0x0022a400080011ff */
[----:B--2---:R-:W-:Y:S05]  /*94b0*/  @!P0 NANOSLEEP.SYNCS 0x989680 ;  /* 0x009896800000895d */ /* 0x004fea0003900000 */
[----:B------:R-:W2:Y:S02]  /*94c0*/  @!P0 SYNCS.PHASECHK.TRANS64 P0, [R0+URZ+0xe0], R4 ;  /* 0x0000e004000085a7 */ /* 0x000ea400080010ff */
[----:B--2---:R-:W-:Y:S05]  /*94d0*/  @!P0 BRA `(.L_x_74) ;  /* 0xfffffffc00f08947 */ /* 0x004fea000383ffff */
[----:B------:R-:W-:Y:S05]  /*94e0*/  BRA `(.L_x_177) ;  /* 0xffffffa400307947 */ /* 0x000fea000383ffff */
.L_x_76:
[----:B------:R-:W-:-:S07]  /*94f0*/  MOV R0, UR19 ;  /* 0x0000001300007c02 */ /* 0x000fce0008000f00 */
.L_x_178:
[----:B-1----:R1:W2:Y:S02]  /*9500*/  SYNCS.PHASECHK.TRANS64.TRYWAIT P0, [R0+URZ+0x120], R4 ;  /* 0x00012004000075a7 */ /* 0x0022a400080011ff */
[----:B--2---:R-:W-:Y:S05]  /*9510*/  @!P0 NANOSLEEP.SYNCS 0x989680 ;  /* 0x009896800000895d */ /* 0x004fea0003900000 */
[----:B------:R-:W2:Y:S02]  /*9520*/  @!P0 SYNCS.PHASECHK.TRANS64 P0, [R0+URZ+0x120], R4 ;  /* 0x00012004000085a7 */ /* 0x000ea400080010ff */
[----:B--2---:R-:W-:Y:S05]  /*9530*/  @!P0 BRA `(.L_x_178) ;  /* 0xfffffffc00f08947 */ /* 0x004fea000383ffff */
[----:B------:R-:W-:Y:S05]  /*9540*/  BRA `(.L_x_179) ;  /* 0xffffffa4007c7947 */ /* 0x000fea000383ffff */
.L_x_79:
[----:B------:R-:W-:Y:S07]  /*9550*/  MOV R0, UR7 ;  /* 0x0000000700007c02 */ /* 0x000fee0008000f00 */
.L_x_180:
[----:B-1----:R1:W2:Y:S02]  /*9560*/  SYNCS.PHASECHK.TRANS64.TRYWAIT P0, [R0+URZ], R4 ;  /* 0x00000004000075a7 */ /* 0x0022a400080011ff */
[----:B--2---:R-:W-:Y:S05]  /*9570*/  @!P0 NANOSLEEP.SYNCS 0x989680 ;  /* 0x009896800000895d */ /* 0x004fea0003900000 */
[----:B------:R-:W2:Y:S02]  /*9580*/  @!P0 SYNCS.PHASECHK.TRANS64 P0, [R0+URZ], R4 ;  /* 0x00000004000085a7 */ /* 0x000ea400080010ff */
[----:B--2---:R-:W-:Y:S05]  /*9590*/  @!P0 BRA `(.L_x_180) ;  /* 0xfffffffc00f08947 */ /* 0x004fea000383ffff */
[----:B------:R-:W-:Y:S05]  /*95a0*/  BRA `(.L_x_78) ;  /* 0xffffffa400907947 */ /* 0x000fea000383ffff */
.L_x_83:
[----:B-1----:R-:W-:-:S07]  /*95b0*/  MOV R0, UR6 ;  /* 0x0000000600007c02 */ /* 0x002fce0008000f00 */
.L_x_181:
[----:B-1----:R1:W2:Y:S02]  /*95c0*/  SYNCS.PHASECHK.TRANS64.TRYWAIT P0, [R0+URZ], R2 ;  /* 0x00000002000075a7 */ /* 0x0022a400080011ff */
[----:B--2---:R-:W-:Y:S05]  /*95d0*/  @!P0 NANOSLEEP.SYNCS 0x989680 ;  /* 0x009896800000895d */ /* 0x004fea0003900000 */
[----:B------:R-:W2:Y:S02]  /*95e0*/  @!P0 SYNCS.PHASECHK.TRANS64 P0, [R0+URZ], R2 ;  /* 0x00000002000085a7 */ /* 0x000ea400080010ff */
[----:B--2---:R-:W-:Y:S05]  /*95f0*/  @!P0 BRA `(.L_x_181) ;  /* 0xfffffffc00f08947 */ /* 0x004fea000383ffff */
[----:B------:R-:W-:Y:S05]  /*9600*/  BRA `(.L_x_182) ;  /* 0xffffffa800847947 */ /* 0x000fea000383ffff */
.L_x_84:
[----:B------:R-:W-:-:S07]  /*9610*/  MOV R0, UR6 ;  /* 0x0000000600007c02 */ /* 0x000fce0008000f00 */
.L_x_183:
[----:B-1----:R1:W2:Y:S02]  /*9620*/  SYNCS.PHASECHK.TRANS64.TRYWAIT P0, [R0+URZ], R3 ;  /* 0x00000003000075a7 */ /* 0x0022a400080011ff */
[----:B--2---:R-:W-:Y:S05]  /*9630*/  @!P0 NANOSLEEP.SYNCS 0x989680 ;  /* 0x009896800000895d */ /* 0x004fea0003900000 */
[----:B------:R-:W2:Y:S02]  /*9640*/  @!P0 SYNCS.PHASECHK.TRANS64 P0, [R0+URZ], R3 ;  /* 0x00000003000085a7 */ /* 0x000ea400080010ff */
[----:B--2---:R-:W-:Y:S05]  /*9650*/  @!P0 BRA `(.L_x_183) ;  /* 0xfffffffc00f08947 */ /* 0x004fea000383ffff */
[----:B------:R-:W-:Y:S05]  /*9660*/  BRA `(.L_x_184) ;  /* 0xffffffa800907947 */ /* 0x000fea000383ffff */
.L_x_85:
[----:B------:R-:W-:-:S07]  /*9670*/  MOV R0, UR6 ;  /* 0x0000000600007c02 */ /* 0x000fce0008000f00 */
.L_x_185:
[----:B-1----:R1:W2:Y:S02]  /*9680*/  SYNCS.PHASECHK.TRANS64.TRYWAIT P0, [R0+URZ], R3 ;  /* 0x00000003000075a7 */ /* 0x0022a400080011ff */
[----:B--2---:R-:W-:Y:S05]  /*9690*/  @!P0 NANOSLEEP.SYNCS 0x989680 ;  /* 0x009896800000895d */ /* 0x004fea0003900000 */
[----:B------:R-:W2:Y:S02]  /*96a0*/  @!P0 SYNCS.PHASECHK.TRANS64 P0, [R0+URZ], R3 ;  /* 0x00000003000085a7 */ /* 0x000ea400080010ff */
[----:B--2---:R-:W-:Y:S05]  /*96b0*/  @!P0 BRA `(.L_x_185) ;  /* 0xfffffffc00f08947 */ /* 0x004fea000383ffff */
[----:B------:R-:W-:Y:S05]  /*96c0*/  BRA `(.L_x_186) ;  /* 0xffffffa8009c7947 */ /* 0x000fea000383ffff */
.L_x_88:
[----:B------:R-:W-:-:S07]  /*96d0*/  MOV R0, UR11 ;  /* 0x0000000b00007c02 */ /* 0x000fce0008000f00 */
.L_x_187:
[----:B-1----:R1:W2:Y:S02]  /*96e0*/  SYNCS.PHASECHK.TRANS64.TRYWAIT P1, [R0+URZ+0x160], R2 ;  /* 0x00016002000075a7 */ /* 0x0022a400080211ff */
[----:B--2---:R-:W-:Y:S05]  /*96f0*/  @!P1 NANOSLEEP.SYNCS 0x989680 ;  /* 0x009896800000995d */ /* 0x004fea0003900000 */
[----:B------:R-:W2:Y:S02]  /*9700*/  @!P1 SYNCS.PHASECHK.TRANS64 P1, [R0+URZ+0x160], R2 ;  /* 0x00016002000095a7 */ /* 0x000ea400080210ff */
[----:B--2---:R-:W-:Y:S05]  /*9710*/  @!P1 BRA `(.L_x_187) ;  /* 0xfffffffc00f09947 */ /* 0x004fea000383ffff */
[----:B------:R-:W-:Y:S05]  /*9720*/  BRA `(.L_x_188) ;  /* 0xffffffa800e87947 */ /* 0x000fea000383ffff */
.L_x_93:
[----:B--2---:R2:W4:Y:S02]  /*9730*/  SYNCS.PHASECHK.TRANS64.TRYWAIT P0, [R0+URZ+0xe0], R2 ;  /* 0x0000e002000075a7 */ /* 0x00452400080011ff */
[----:B----4-:R-:W-:Y:S05]  /*9740*/  @!P0 NANOSLEEP.SYNCS 0x989680 ;  /* 0x009896800000895d */ /* 0x010fea0003900000 */
[----:B------:R-:W4:Y:S02]  /*9750*/  @!P0 SYNCS.PHASECHK.TRANS64 P0, [R0+URZ+0xe0], R2 ;  /* 0x0000e002000085a7 */ /* 0x000f2400080010ff */
[----:B----4-:R-:W-:Y:S05]  /*9760*/  @!P0 BRA `(.L_x_93) ;  /* 0xfffffffc00f08947 */ /* 0x010fea000383ffff */
[----:B------:R-:W-:Y:S05]  /*9770*/  BRA `(.L_x_189) ;  /* 0xffffffac00f87947 */ /* 0x000fea000383ffff */
.L_x_96:
[----:B------:R-:W-:Y:S07]  /*9780*/  MOV R0, UR7 ;  /* 0x0000000700007c02 */ /* 0x000fee0008000f00 */
.L_x_190:
[----:B--2---:R2:W4:Y:S02]  /*9790*/  SYNCS.PHASECHK.TRANS64.TRYWAIT P0, [R0+URZ+0xd8], R2 ;  /* 0x0000d802000075a7 */ /* 0x00452400080011ff */
[----:B----4-:R-:W-:Y:S05]  /*97a0*/  @!P0 NANOSLEEP.SYNCS 0x989680 ;  /* 0x009896800000895d */ /* 0x010fea0003900000 */
[----:B------:R-:W4:Y:S02]  /*97b0*/  @!P0 SYNCS.PHASECHK.TRANS64 P0, [R0+URZ+0xd8], R2 ;  /* 0x0000d802000085a7 */ /* 0x000f2400080010ff */
[----:B----4-:R-:W-:Y:S05]  /*97c0*/  @!P0 BRA `(.L_x_190) ;  /* 0xfffffffc00f08947 */ /* 0x010fea000383ffff */
[----:B------:R-:W-:Y:S05]  /*97d0*/  BRA `(.L_x_95) ;  /* 0xffffffb000d87947 */ /* 0x000fea000383ffff */
.L_x_99:
[----:B------:R-:W-:Y:S07]  /*97e0*/  MOV R0, UR7 ;  /* 0x0000000700007c02 */ /* 0x000fee0008000f00 */
.L_x_191:
[----:B-1----:R1:W2:Y:S02]  /*97f0*/  SYNCS.PHASECHK.TRANS64.TRYWAIT P0, [R0+URZ+0xb8], R14 ;  /* 0x0000b80e000075a7 */ /* 0x0022a400080011ff */
[----:B--2---:R-:W-:Y:S05]  /*9800*/  @!P0 NANOSLEEP.SYNCS 0x989680 ;  /* 0x009896800000895d */ /* 0x004fea0003900000 */
[----:B------:R-:W2:Y:S02]  /*9810*/  @!P0 SYNCS.PHASECHK.TRANS64 P0, [R0+URZ+0xb8], R14 ;  /* 0x0000b80e000085a7 */ /* 0x000ea400080010ff */
[----:B--2---:R-:W-:Y:S05]  /*9820*/  @!P0 BRA `(.L_x_191) ;  /* 0xfffffffc00f08947 */ /* 0x004fea000383ffff */
[----:B------:R-:W-:Y:S05]  /*9830*/  BRA `(.L_x_192) ;  /* 0xffffffb400507947 */ /* 0x000fea000383ffff */
.L_x_100:
[----:B------:R-:W-:Y:S07]  /*9840*/  MOV R0, UR7 ;  /* 0x0000000700007c02 */ /* 0x000fee0008000f00 */
.L_x_193:
[----:B-1----:R1:W2:Y:S02]  /*9850*/  SYNCS.PHASECHK.TRANS64.TRYWAIT P0, [R0+URZ+0xc0], R14 ;  /* 0x0000c00e000075a7 */ /* 0x0022a400080011ff */
[----:B--2---:R-:W-:Y:S05]  /*9860*/  @!P0 NANOSLEEP.SYNCS 0x989680 ;  /* 0x009896800000895d */ /* 0x004fea0003900000 */
[----:B------:R-:W2:Y:S02]  /*9870*/  @!P0 SYNCS.PHASECHK.TRANS64 P0, [R0+URZ+0xc0], R14 ;  /* 0x0000c00e000085a7 */ /* 0x000ea400080010ff */
[----:B--2---:R-:W-:Y:S05]  /*9880*/  @!P0 BRA `(.L_x_193) ;  /* 0xfffffffc00f08947 */ /* 0x004fea000383ffff */
[----:B------:R-:W-:Y:S05]  /*9890*/  BRA `(.L_x_194) ;  /* 0xffffffb400a47947 */ /* 0x000fea000383ffff */
.L_x_101:
[----:B------:R-:W-:Y:S07]  /*98a0*/  MOV R0, UR7 ;  /* 0x0000000700007c02 */ /* 0x000fee0008000f00 */
.L_x_195:
[----:B-1----:R1:W2:Y:S02]  /*98b0*/  SYNCS.PHASECHK.TRANS64.TRYWAIT P0, [R0+URZ+0xc8], R14 ;  /* 0x0000c80e000075a7 */ /* 0x0022a400080011ff */
[----:B--2---:R-:W-:Y:S05]  /*98c0*/  @!P0 NANOSLEEP.SYNCS 0x989680 ;  /* 0x009896800000895d */ /* 0x004fea0003900000 */
[----:B------:R-:W2:Y:S02]  /*98d0*/  @!P0 SYNCS.PHASECHK.TRANS64 P0, [R0+URZ+0xc8], R14 ;  /* 0x0000c80e000085a7 */ /* 0x000ea400080010ff */
[----:B--2---:R-:W-:Y:S05]  /*98e0*/  @!P0 BRA `(.L_x_195) ;  /* 0xfffffffc00f08947 */ /* 0x004fea000383ffff */
[----:B------:R-:W-:Y:S05]  /*98f0*/  BRA `(.L_x_196) ;  /* 0xffffffb800447947 */ /* 0x000fea000383ffff */
.L_x_103:
[----:B------:R-:W-:-:S07]  /*9900*/  MOV R0, UR7 ;  /* 0x0000000700007c02 */ /* 0x000fce0008000f00 */
.L_x_197:
[----:B-1----:R1:W4:Y:S02]  /*9910*/  SYNCS.PHASECHK.TRANS64.TRYWAIT P0, [R0+URZ+0xb8], R2 ;  /* 0x0000b802000075a7 */ /* 0x00232400080011ff */
[----:B----4-:R-:W-:Y:S05]  /*9920*/  @!P0 NANOSLEEP.SYNCS 0x989680 ;  /* 0x009896800000895d */ /* 0x010fea0003900000 */
[----:B------:R-:W4:Y:S02]  /*9930*/  @!P0 SYNCS.PHASECHK.TRANS64 P0, [R0+URZ+0xb8], R2 ;  /* 0x0000b802000085a7 */ /* 0x000f2400080010ff */
[----:B----4-:R-:W-:Y:S05]  /*9940*/  @!P0 BRA `(.L_x_197) ;  /* 0xfffffffc00f08947 */ /* 0x010fea000383ffff */
[----:B------:R-:W-:Y:S05]  /*9950*/  BRA `(.L_x_198) ;  /* 0xffffffb800cc7947 */ /* 0x000fea000383ffff */
.L_x_104:
[----:B-1----:R-:W-:-:S07]  /*9960*/  MOV R0, UR7 ;  /* 0x0000000700007c02 */ /* 0x002fce0008000f00 */
.L_x_199:
[----:B-1----:R1:W4:Y:S02]  /*9970*/  SYNCS.PHASECHK.TRANS64.TRYWAIT P0, [R0+URZ+0xc0], R2 ;  /* 0x0000c002000075a7 */ /* 0x00232400080011ff */
[----:B----4-:R-:W-:Y:S05]  /*9980*/  @!P0 NANOSLEEP.SYNCS 0x989680 ;  /* 0x009896800000895d */ /* 0x010fea0003900000 */
[----:B------:R-:W4:Y:S02]  /*9990*/  @!P0 SYNCS.PHASECHK.TRANS64 P0, [R0+URZ+0xc0], R2 ;  /* 0x0000c002000085a7 */ /* 0x000f2400080010ff */
[----:B----4-:R-:W-:Y:S05]  /*99a0*/  @!P0 BRA `(.L_x_199) ;  /* 0xfffffffc00f08947 */ /* 0x010fea000383ffff */
[----:B------:R-:W-:Y:S05]  /*99b0*/  BRA `(.L_x_200) ;  /* 0xffffffb800bc7947 */ /* 0x000fea000383ffff */
.L_x_106:
[----:B--2---:R2:W3:Y:S02]  /*99c0*/  SYNCS.PHASECHK.TRANS64.TRYWAIT P0, [R0+URZ+0xe0], R2 ;  /* 0x0000e002000075a7 */ /* 0x0044e400080011ff */
[----:B---3--:R-:W-:Y:S05]  /*99d0*/  @!P0 NANOSLEEP.SYNCS 0x989680 ;  /* 0x009896800000895d */ /* 0x008fea0003900000 */
[----:B------:R-:W3:Y:S02]  /*99e0*/  @!P0 SYNCS.PHASECHK.TRANS64 P0, [R0+URZ+0xe0], R2 ;  /* 0x0000e002000085a7 */ /* 0x000ee400080010ff */
[----:B---3--:R-:W-:Y:S05]  /*99f0*/  @!P0 BRA `(.L_x_106) ;  /* 0xfffffffc00f08947 */ /* 0x008fea000383ffff */
[----:B------:R-:W-:Y:S05]  /*9a00*/  BRA `(.L_x_201) ;  /* 0xffffffbc00987947 */ /* 0x000fea000383ffff */
.L_x_117:
[----:B-1----:R-:W-:Y:S04]  /*9a10*/  MOV R2, UR48 ;  /* 0x0000003000027c02 */ /* 0x002fe80008000f00 */
[----:B------:R1:W3:Y:S03]  /*9a20*/  SYNCS.PHASECHK.TRANS64.TRYWAIT P1, [R2+URZ+0xa0], R3 ;  /* 0x0000a003020075a7 */ /* 0x0002e600080211ff */
[----:B---3--:R-:W-:Y:S05]  /*9a30*/  @!P1 NANOSLEEP.SYNCS 0x989680 ;  /* 0x009896800000995d */ /* 0x008fea0003900000 */
[----:B------:R-:W3:Y:S02]  /*9a40*/  @!P1 SYNCS.PHASECHK.TRANS64 P1, [R2+URZ+0xa0], R3 ;  /* 0x0000a003020095a7 */ /* 0x000ee400080210ff */
[----:B---3--:R-:W-:Y:S05]  /*9a50*/  @!P1 BRA `(.L_x_117) ;  /* 0xfffffffc00ec9947 */ /* 0x008fea000383ffff */
[----:B------:R-:W-:Y:S05]  /*9a60*/  BRA `(.L_x_116) ;  /* 0xffffffc800a47947 */ /* 0x000fea000383ffff */
.L_x_119:
[----:B-1----:R1:W4:Y:S02]  /*9a70*/  SYNCS.PHASECHK.TRANS64.TRYWAIT P0, [R112+URZ+0x100], R0 ;  /* 0x00010000700075a7 */ /* 0x00232400080011ff */
[----:B----4-:R-:W-:Y:S05]  /*9a80*/  @!P0 NANOSLEEP.SYNCS 0x989680 ;  /* 0x009896800000895d */ /* 0x010fea0003900000 */
[----:B------:R-:W4:Y:S02]  /*9a90*/  @!P0 SYNCS.PHASECHK.TRANS64 P0, [R112+URZ+0x100], R0 ;  /* 0x00010000700085a7 */ /* 0x000f2400080010ff */
[----:B----4-:R-:W-:Y:S05]  /*9aa0*/  @!P0 BRA `(.L_x_119) ;  /* 0xfffffffc00f08947 */ /* 0x010fea000383ffff */
[----:B------:R-:W-:Y:S05]  /*9ab0*/  BRA `(.L_x_118) ;  /* 0xffffffc800cc7947 */ /* 0x000fea000383ffff */
.L_x_128:
[----:B--2---:R2:W4:Y:S02]  /*9ac0*/  SYNCS.PHASECHK.TRANS64.TRYWAIT P0, [R2+URZ+0xa0], R0 ;  /* 0x0000a000020075a7 */ /* 0x00452400080011ff */
[----:B----4-:R-:W-:Y:S05]  /*9ad0*/  @!P0 NANOSLEEP.SYNCS 0x989680 ;  /* 0x009896800000895d */ /* 0x010fea0003900000 */
[----:B------:R-:W4:Y:S02]  /*9ae0*/  @!P0 SYNCS.PHASECHK.TRANS64 P0, [R2+URZ+0xa0], R0 ;  /* 0x0000a000020085a7 */ /* 0x000f2400080010ff */
[----:B----4-:R-:W-:Y:S05]  /*9af0*/  @!P0 BRA `(.L_x_128) ;  /* 0xfffffffc00f08947 */ /* 0x010fea000383ffff */
[----:B------:R-:W-:Y:S05]  /*9b00*/  BRA `(.L_x_127) ;  /* 0xffffffd400bc7947 */ /* 0x000fea000383ffff */
.L_x_137:
[----:B--2---:R2:W4:Y:S02]  /*9b10*/  SYNCS.PHASECHK.TRANS64.TRYWAIT P0, [R4+URZ+0xa0], R5 ;  /* 0x0000a005040075a7 */ /* 0x00452400080011ff */
[----:B----4-:R-:W-:Y:S05]  /*9b20*/  @!P0 NANOSLEEP.SYNCS 0x989680 ;  /* 0x009896800000895d */ /* 0x010fea0003900000 */
[----:B------:R-:W4:Y:S02]  /*9b30*/  @!P0 SYNCS.PHASECHK.TRANS64 P0, [R4+URZ+0xa0], R5 ;  /* 0x0000a005040085a7 */ /* 0x000f2400080010ff */
[----:B----4-:R-:W-:Y:S05]  /*9b40*/  @!P0 BRA `(.L_x_137) ;  /* 0xfffffffc00f08947 */ /* 0x010fea000383ffff */
[----:B------:R-:W-:Y:S05]  /*9b50*/  BRA `(.L_x_136) ;  /* 0xffffffe000d87947 */ /* 0x000fea000383ffff */
        .weak           $__internal_0_$__cuda_sm10x_tcgen05_guardrail_trap_col_being_dealloced_not_returned_by_alloc
        .type           $__internal_0_$__cuda_sm10x_tcgen05_guardrail_trap_col_being_dealloced_not_returned_by_alloc,@function
        .size           $__internal_0_$__cuda_sm10x_tcgen05_guardrail_trap_col_being_dealloced_not_returned_by_alloc,($__internal_1_$__cuda_sm10x_tcgen05_guardrail_trap_phase_invalid_during_alloc - $__internal_0_$__cuda_sm10x_tcgen05_guardrail_trap_col_being_dealloced_not_returned_by_alloc)
$__internal_0_$__cuda_sm10x_tcgen05_guardrail_trap_col_being_dealloced_not_returned_by_alloc:
[----:B------:R-:W-:Y:S05]  /*9b60*/  BPT.TRAP 0x1 ;  /* 0x000000040000795c */ /* 0x000fea0000300000 */
[----:B------:R-:W-:-:S04]  /*9b70*/  HFMA2 R3, -RZ, RZ, 0, 0 ;  /* 0x00000000ff037431 */ /* 0x000fc800000001ff */
[----:B------:R-:W-:Y:S05]  /*9b80*/  RET.REL.NODEC R2 `(_ZN7cutlass13device_kernelINS_4gemm6kernel13GemmUniversalIN4cute5tupleIJiiiiEEENS1_10collective13CollectiveMmaINS1_35MainloopSm100TmaUmmaWarpSpecializedILi10ELi2ELi4ENS5_IJNS4_1CILi2EEENSA_ILi1EEESC_EEEEENS5_IJNSA_ILi128EEENSA_ILi192EEENSA_ILi64EEEEEENS_10bfloat16_tENS5_IJlSC_lEEESJ_SK_NS4_8TiledMMAINS4_8MMA_AtomIJNS4_26SM100_MMA_F16BF16_2x1SM_SSISJ_SJ_fLi128ELi192ELNS4_4UMMA5MajorE0ELSP_0ELNSO_7ScaleInE0ELSQ_0EEEEEENS4_6LayoutINS5_IJSC_SC_SC_EEENS5_IJNSA_ILi0EEESV_SV_EEEEENS5_IJNS4_10UnderscoreESY_SY_EEEEENS4_18SM100_TMA_2SM_LOADENS4_14ComposedLayoutINS4_7SwizzleILi3ELi4ELi3EEENS4_18smem_ptr_flag_bitsILi16EEENST_INS5_IJNSA_ILi8EEESH_EEENS5_IJSH_SC_EEEEEEEvNS4_8identityES11_S1B_vS1C_EENS_8epilogue10collective18CollectiveEpilogueINS1E_23Sm100TmaWarpSpecializedILi3ELi2ELi32ELb1ELb0EEEJNS5_IJSH_SG_SH_EEENS5_IJNST_ISH_SC_EENST_INS5_IJNSA_ILi32EEESB_EEENS5_IJSC_NSA_ILi96EEEEEEEEEEESJ_SK_SJ_SK_NS1E_6fusion15FusionCallbacksIS1I_NS1R_17LinearCombinationISJ_fSJ_fLNS_15FloatRoundStyleE2EEES1J_S1Q_JEEENS4_5SM1004TMEM4LOAD26SM100_TMEM_LOAD_32dp32b32xENS4_13SM90_TMA_LOADENS12_INS13_ILi2ELi4ELi3EEES16_NST_INS5_IJS17_S1L_EEENS5_IJS1L_SC_EEEEEEENS4_39AutoVectorizingCopyWithAssumedAlignmentILi128EEENS4_14SM90_TMA_STOREES26_S28_S28_EEEvvEEEEvNT_6ParamsE) ;  /* 0xffffff64021c7950 */ /* 0x000fea0003c3ffff */
        .weak           $__internal_1_$__cuda_sm10x_tcgen05_guardrail_trap_phase_invalid_during_alloc
        .type           $__internal_1_$__cuda_sm10x_tcgen05_guardrail_trap_phase_invalid_during_alloc,@function
        .size           $__internal_1_$__cuda_sm10x_tcgen05_guardrail_trap_phase_invalid_during_alloc,($__internal_2_$__cuda_sm10x_tcgen05_guardrail_trap_unallocated_columns_being_dealloced - $__internal_1_$__cuda_sm10x_tcgen05_guardrail_trap_phase_invalid_during_alloc)
$__internal_1_$__cuda_sm10x_tcgen05_guardrail_trap_phase_invalid_during_alloc:
[----:B------:R-:W-:Y:S05]  /*9b90*/  BPT.TRAP 0x1 ;  /* 0x000000040000795c */ /* 0x000fea0000300000 */
[----:B------:R-:W-:-:S04]  /*9ba0*/  MOV R3, 0x0 ;  /* 0x0000000000037802 */ /* 0x000fc80000000f00 */
[----:B------:R-:W-:Y:S05]  /*9bb0*/  RET.REL.NODEC R2 `(_ZN7cutlass13device_kernelINS_4gemm6kernel13GemmUniversalIN4cute5tupleIJiiiiEEENS1_10collective13CollectiveMmaINS1_35MainloopSm100TmaUmmaWarpSpecializedILi10ELi2ELi4ENS5_IJNS4_1CILi2EEENSA_ILi1EEESC_EEEEENS5_IJNSA_ILi128EEENSA_ILi192EEENSA_ILi64EEEEEENS_10bfloat16_tENS5_IJlSC_lEEESJ_SK_NS4_8TiledMMAINS4_8MMA_AtomIJNS4_26SM100_MMA_F16BF16_2x1SM_SSISJ_SJ_fLi128ELi192ELNS4_4UMMA5MajorE0ELSP_0ELNSO_7ScaleInE0ELSQ_0EEEEEENS4_6LayoutINS5_IJSC_SC_SC_EEENS5_IJNSA_ILi0EEESV_SV_EEEEENS5_IJNS4_10UnderscoreESY_SY_EEEEENS4_18SM100_TMA_2SM_LOADENS4_14ComposedLayoutINS4_7SwizzleILi3ELi4ELi3EEENS4_18smem_ptr_flag_bitsILi16EEENST_INS5_IJNSA_ILi8EEESH_EEENS5_IJSH_SC_EEEEEEEvNS4_8identityES11_S1B_vS1C_EENS_8epilogue10collective18CollectiveEpilogueINS1E_23Sm100TmaWarpSpecializedILi3ELi2ELi32ELb1ELb0EEEJNS5_IJSH_SG_SH_EEENS5_IJNST_ISH_SC_EENST_INS5_IJNSA_ILi32EEESB_EEENS5_IJSC_NSA_ILi96EEEEEEEEEEESJ_SK_SJ_SK_NS1E_6fusion15FusionCallbacksIS1I_NS1R_17LinearCombinationISJ_fSJ_fLNS_15FloatRoundStyleE2EEES1J_S1Q_JEEENS4_5SM1004TMEM4LOAD26SM100_TMEM_LOAD_32dp32b32xENS4_13SM90_TMA_LOADENS12_INS13_ILi2ELi4ELi3EEES16_NST_INS5_IJS17_S1L_EEENS5_IJS1L_SC_EEEEEEENS4_39AutoVectorizingCopyWithAssumedAlignmentILi128EEENS4_14SM90_TMA_STOREES26_S28_S28_EEEvvEEEEvNT_6ParamsE) ;  /* 0xffffff6402107950 */ /* 0x000fea0003c3ffff */
        .weak           $__internal_2_$__cuda_sm10x_tcgen05_guardrail_trap_unallocated_columns_being_dealloced
        .type           $__internal_2_$__cuda_sm10x_tcgen05_guardrail_trap_unallocated_columns_being_dealloced,@function
        .size           $__internal_2_$__cuda_sm10x_tcgen05_guardrail_trap_unallocated_columns_being_dealloced,(.L_x_203 - $__internal_2_$__cuda_sm10x_tcgen05_guardrail_trap_unallocated_columns_being_dealloced)
$__internal_2_$__cuda_sm10x_tcgen05_guardrail_trap_unallocated_columns_being_dealloced:
[----:B------:R-:W-:Y:S05]  /*9bc0*/  BPT.TRAP 0x1 ;  /* 0x000000040000795c */ /* 0x000fea0000300000 */
[----:B------:R-:W-:-:S04]  /*9bd0*/  HFMA2 R3, -RZ, RZ, 0, 0 ;  /* 0x00000000ff037431 */ /* 0x000fc800000001ff */
[----:B------:R-:W-:Y:S05]  /*9be0*/  RET.REL.NODEC R2 `(_ZN7cutlass13device_kernelINS_4gemm6kernel13GemmUniversalIN4cute5tupleIJiiiiEEENS1_10collective13CollectiveMmaINS1_35MainloopSm100TmaUmmaWarpSpecializedILi10ELi2ELi4ENS5_IJNS4_1CILi2EEENSA_ILi1EEESC_EEEEENS5_IJNSA_ILi128EEENSA_ILi192EEENSA_ILi64EEEEEENS_10bfloat16_tENS5_IJlSC_lEEESJ_SK_NS4_8TiledMMAINS4_8MMA_AtomIJNS4_26SM100_MMA_F16BF16_2x1SM_SSISJ_SJ_fLi128ELi192ELNS4_4UMMA5MajorE0ELSP_0ELNSO_7ScaleInE0ELSQ_0EEEEEENS4_6LayoutINS5_IJSC_SC_SC_EEENS5_IJNSA_ILi0EEESV_SV_EEEEENS5_IJNS4_10UnderscoreESY_SY_EEEEENS4_18SM100_TMA_2SM_LOADENS4_14ComposedLayoutINS4_7SwizzleILi3ELi4ELi3EEENS4_18smem_ptr_flag_bitsILi16EEENST_INS5_IJNSA_ILi8EEESH_EEENS5_IJSH_SC_EEEEEEEvNS4_8identityES11_S1B_vS1C_EENS_8epilogue10collective18CollectiveEpilogueINS1E_23Sm100TmaWarpSpecializedILi3ELi2ELi32ELb1ELb0EEEJNS5_IJSH_SG_SH_EEENS5_IJNST_ISH_SC_EENST_INS5_IJNSA_ILi32EEESB_EEENS5_IJSC_NSA_ILi96EEEEEEEEEEESJ_SK_SJ_SK_NS1E_6fusion15FusionCallbacksIS1I_NS1R_17LinearCombinationISJ_fSJ_fLNS_15FloatRoundStyleE2EEES1J_S1Q_JEEENS4_5SM1004TMEM4LOAD26SM100_TMEM_LOAD_32dp32b32xENS4_13SM90_TMA_LOADENS12_INS13_ILi2ELi4ELi3EEES16_NST_INS5_IJS17_S1L_EEENS5_IJS1L_SC_EEEEEEENS4_39AutoVectorizingCopyWithAssumedAlignmentILi128EEENS4_14SM90_TMA_STOREES26_S28_S28_EEEvvEEEEvNT_6ParamsE) ;  /* 0xffffff6402047950 */ /* 0x000fea0003c3ffff */
.L_x_202:
[----:B------:R-:W-:-:S00]  /*9bf0*/  BRA `(.L_x_202) ;  /* 0xfffffffc00fc7947 */ /* 0x000fc0000383ffff */
[----:B------:R-:W-:-:S00]  /*9c00*/  NOP ;  /* 0x0000000000007918 */ /* 0x000fc00000000000 */
[----:B------:R-:W-:-:S00]  /*9c10*/  NOP ;  /* 0x0000000000007918 */ /* 0x000fc00000000000 */
[----:B------:R-:W-:-:S00]  /*9c20*/  NOP ;  /* 0x0000000000007918 */ /* 0x000fc00000000000 */
[----:B------:R-:W-:-:S00]  /*9c30*/  NOP ;  /* 0x0000000000007918 */ /* 0x000fc00000000000 */
[----:B------:R-:W-:-:S00]  /*9c40*/  NOP ;  /* 0x0000000000007918 */ /* 0x000fc00000000000 */
[----:B------:R-:W-:-:S00]  /*9c50*/  NOP ;  /* 0x0000000000007918 */ /* 0x000fc00000000000 */
[----:B------:R-:W-:-:S00]  /*9c60*/  NOP ;  /* 0x0000000000007918 */ /* 0x000fc00000000000 */
[----:B------:R-:W-:-:S00]  /*9c70*/  NOP ;  /* 0x0000000000007918 */ /* 0x000fc00000000000 */
.L_x_203:


//--------------------- .nv.global.init           --------------------------
	.section	.nv.global.init,"aw",@progbits
.nv.global.init:
	.type		$str$27,@object
	.size		$str$27,($str$28 - $str$27)
$str$27:
        /*0000*/ 	.byte	0x28, 0x61, 0x64, 0x64, 0x72, 0x65, 0x73, 0x73, 0x20, 0x26, 0x20, 0x6d, 0x61, 0x73, 0x6b, 0x29
        /*0010*/ 	.byte	0x20, 0x3d, 0x3d, 0x20, 0x30, 0x00
	.type		$str$28,@object
	.size		$str$28,($str$26 - $str$28)
$str$28:
        /*0016*/ 	.byte	0x2f, 0x74, 0x6d, 0x70, 0x2f, 0x63, 0x75, 0x74, 0x6c, 0x61, 0x73, 0x73, 0x5f, 0x73, 0x77, 0x65
        /*0026*/ 	.byte	0x65, 0x70, 0x5f, 0x73, 0x72, 0x63, 0x2f, 0x69, 0x6e, 0x63, 0x6c, 0x75, 0x64, 0x65, 0x2f, 0x63
        /*0036*/ 	.byte	0x75, 0x74, 0x65, 0x2f, 0x70, 0x6f, 0x69, 0x6e, 0x74, 0x65, 0x72, 0x5f, 0x66, 0x6c, 0x61, 0x67
        /*0046*/ 	.byte	0x67, 0x65, 0x64, 0x2e, 0x68, 0x70, 0x70, 0x00
	.type		$str$26,@object
	.size		$str$26,($str$25 - $str$26)
$str$26:
        /*004e*/ 	.byte	0x2f, 0x74, 0x6d, 0x70, 0x2f, 0x63, 0x75, 0x74, 0x6c, 0x61, 0x73, 0x73, 0x5f, 0x73, 0x77, 0x65
        /*005e*/ 	.byte	0x65, 0x70, 0x5f, 0x73, 0x72, 0x63, 0x2f, 0x69, 0x6e, 0x63, 0x6c, 0x75, 0x64, 0x65, 0x2f, 0x63
        /*006e*/ 	.byte	0x75, 0x74, 0x65, 0x2f, 0x61, 0x74, 0x6f, 0x6d, 0x2f, 0x63, 0x6f, 0x70, 0x79, 0x5f, 0x74, 0x72
        /*007e*/ 	.byte	0x61, 0x69, 0x74, 0x73, 0x5f, 0x73, 0x6d, 0x31, 0x30, 0x30, 0x2e, 0x68, 0x70, 0x70, 0x00
	.type		$str$25,@object
	.size		$str$25,(__unnamed_1 - $str$25)
$str$25:
        /*008d*/ 	.byte	0x28, 0x28, 0x75, 0x69, 0x6e, 0x74, 0x33, 0x32, 0x5f, 0x74, 0x28, 0x74, 0x68, 0x72, 0x65, 0x61
        /*009d*/ 	.byte	0x64, 0x49, 0x64, 0x78, 0x2e, 0x78, 0x29, 0x20, 0x2f, 0x20, 0x33, 0x32, 0x29, 0x20, 0x25, 0x20
        /*00ad*/ 	.byte	0x34, 0x29, 0x20, 0x3d, 0x3d, 0x20, 0x28, 0x28, 0x28, 0x74, 0x6d, 0x65, 0x6d, 0x5f, 0x61, 0x64
        /*00bd*/ 	.byte	0x64, 0x72, 0x20, 0x3e, 0x3e, 0x20, 0x31, 0x36, 0x29, 0x20, 0x2f, 0x20, 0x33, 0x32, 0x29, 0x20
        /*00cd*/ 	.byte	0x25, 0x20, 0x34, 0x29, 0x00
	.type		__unnamed_1,@object
	.size		__unnamed_1,(__unnamed_2 - __unnamed_1)
__unnamed_1:
        /*00d2*/ 	.byte	0x61, 0x75, 0x74, 0x6f, 0x20, 0x63, 0x75, 0x74, 0x65, 0x3a, 0x3a, 0x61, 0x73, 0x5f, 0x70, 0x6f
        /* <DEDUP_REMOVED lines=24> */
        /*0262*/ 	.byte	0x43, 0x3c, 0x34, 0x30, 0x39, 0x36, 0x3e, 0x3e, 0x3e, 0x3e, 0x5d, 0x00
	.type		__unnamed_2,@object
	.size		__unnamed_2,(.L_2 - __unnamed_2)
__unnamed_2:
        /* <DEDUP_REMOVED lines=42> */
        /*050e*/ 	.byte	0x3e, 0x3e, 0x5d, 0x00
.L_2:


//--------------------- .nv.shared._ZN7cutlass13device_kernelINS_4gemm6kernel13GemmUniversalIN4cute5tupleIJiiiiEEENS1_10collective13CollectiveMmaINS1_35MainloopSm100TmaUmmaWarpSpecializedILi10ELi2ELi4ENS5_IJNS4_1CILi2EEENSA_ILi1EEESC_EEEEENS5_IJNSA_ILi128EEENSA_ILi192EEENSA_ILi64EEEEEENS_10bfloat16_tENS5_IJlSC_lEEESJ_SK_NS4_8TiledMMAINS4_8MMA_AtomIJNS4_26SM100_MMA_F16BF16_2x1SM_SSISJ_SJ_fLi128ELi192ELNS4_4UMMA5MajorE0ELSP_0ELNSO_7ScaleInE0ELSQ_0EEEEEENS4_6LayoutINS5_IJSC_SC_SC_EEENS5_IJNSA_ILi0EEESV_SV_EEEEENS5_IJNS4_10UnderscoreESY_SY_EEEEENS4_18SM100_TMA_2SM_LOADENS4_14ComposedLayoutINS4_7SwizzleILi3ELi4ELi3EEENS4_18smem_ptr_flag_bitsILi16EEENST_INS5_IJNSA_ILi8EEESH_EEENS5_IJSH_SC_EEEEEEEvNS4_8identityES11_S1B_vS1C_EENS_8epilogue10collective18CollectiveEpilogueINS1E_23Sm100TmaWarpSpecializedILi3ELi2ELi32ELb1ELb0EEEJNS5_IJSH_SG_SH_EEENS5_IJNST_ISH_SC_EENST_INS5_IJNSA_ILi32EEESB_EEENS5_IJSC_NSA_ILi96EEEEEEEEEEESJ_SK_SJ_SK_NS1E_6fusion15FusionCallbacksIS1I_NS1R_17LinearCombinationISJ_fSJ_fLNS_15FloatRoundStyleE2EEES1J_S1Q_JEEENS4_5SM1004TMEM4LOAD26SM100_TMEM_LOAD_32dp32b32xENS4_13SM90_TMA_LOADENS12_INS13_ILi2ELi4ELi3EEES16_NST_INS5_IJS17_S1L_EEENS5_IJS1L_SC_EEEEEEENS4_39AutoVectorizingCopyWithAssumedAlignmentILi128EEENS4_14SM90_TMA_STOREES26_S28_S28_EEEvvEEEEvNT_6ParamsE --------------------------
	.section	.nv.shared._ZN7cutlass13device_kernelINS_4gemm6kernel13GemmUniversalIN4cute5tupleIJiiiiEEENS1_10collective13CollectiveMmaINS1_35MainloopSm100TmaUmmaWarpSpecializedILi10ELi2ELi4ENS5_IJNS4_1CILi2EEENSA_ILi1EEESC_EEEEENS5_IJNSA_ILi128EEENSA_ILi192EEENSA_ILi64EEEEEENS_10bfloat16_tENS5_IJlSC_lEEESJ_SK_NS4_8TiledMMAINS4_8MMA_AtomIJNS4_26SM100_MMA_F16BF16_2x1SM_SSISJ_SJ_fLi128ELi192ELNS4_4UMMA5MajorE0ELSP_0ELNSO_7ScaleInE0ELSQ_0EEEEEENS4_6LayoutINS5_IJSC_SC_SC_EEENS5_IJNSA_ILi0EEESV_SV_EEEEENS5_IJNS4_10UnderscoreESY_SY_EEEEENS4_18SM100_TMA_2SM_LOADENS4_14ComposedLayoutINS4_7SwizzleILi3ELi4ELi3EEENS4_18smem_ptr_flag_bitsILi16EEENST_INS5_IJNSA_ILi8EEESH_EEENS5_IJSH_SC_EEEEEEEvNS4_8identityES11_S1B_vS1C_EENS_8epilogue10collective18CollectiveEpilogueINS1E_23Sm100TmaWarpSpecializedILi3ELi2ELi32ELb1ELb0EEEJNS5_IJSH_SG_SH_EEENS5_IJNST_ISH_SC_EENST_INS5_IJNSA_ILi32EEESB_EEENS5_IJSC_NSA_ILi96EEEEEEEEEEESJ_SK_SJ_SK_NS1E_6fusion15FusionCallbacksIS1I_NS1R_17LinearCombinationISJ_fSJ_fLNS_15FloatRoundStyleE2EEES1J_S1Q_JEEENS4_5SM1004TMEM4LOAD26SM100_TMEM_LOAD_32dp32b32xENS4_13SM90_TMA_LOADENS12_INS13_ILi2ELi4ELi3EEES16_NST_INS5_IJS17_S1L_EEENS5_IJS1L_SC_EEEEEEENS4_39AutoVectorizingCopyWithAssumedAlignmentILi128EEENS4_14SM90_TMA_STOREES26_S28_S28_EEEvvEEEEvNT_6ParamsE,"aw",@nobits
	.sectionflags	@""
	.align	16
	.zero		1024


//--------------------- .nv.shared.reserved.0     --------------------------
	.section	.nv.shared.reserved.0,"aw",@nobits
	.weak		__nv_reservedSMEM_offset_0_alias
	.size		__nv_reservedSMEM_offset_0_alias, 0, 64
	.other		__nv_reservedSMEM_offset_0_alias,@"STO_CUDA_RESERVED_SHARED STV_DEFAULT"
__nv_reservedSMEM_offset_0_alias:
	.zero		0
.nv.shared.reserved.0:
	.zero		64
	.weak		__nv_reservedSMEM_tcgen05_partition
	.type		__nv_reservedSMEM_tcgen05_partition,@object
	.size		__nv_reservedSMEM_tcgen05_partition,(.L_0 - __nv_reservedSMEM_tcgen05_partition)
__nv_reservedSMEM_tcgen05_partition:
	.zero		32
.L_0:


//--------------------- .nv.global                --------------------------
	.section	.nv.global,"aw",@nobits
.nv.global:
	.type		_ZN39_INTERNAL_226321dc_4_k_cu_23a6ca89_57014cute1_E,@object
	.size		_ZN39_INTERNAL_226321dc_4_k_cu_23a6ca89_57014cute1_E,(_ZN39_INTERNAL_226321dc_4_k_cu_23a6ca89_57014cuda3std3__45__cpo6cbeginE - _ZN39_INTERNAL_226321dc_4_k_cu_23a6ca89_57014cute1_E)
_ZN39_INTERNAL_226321dc_4_k_cu_23a6ca89_57014cute1_E:
	.zero		1
	.type		_ZN39_INTERNAL_226321dc_4_k_cu_23a6ca89_57014cuda3std3__45__cpo6cbeginE,@object
	.size		_ZN39_INTERNAL_226321dc_4_k_cu_23a6ca89_57014cuda3std3__45__cpo6cbeginE,(_ZN39_INTERNAL_226321dc_4_k_cu_23a6ca89_57014cuda3std3__48in_placeE - _ZN39_INTERNAL_226321dc_4_k_cu_23a6ca89_57014cuda3std3__45__cpo6cbeginE)
_ZN39_INTERNAL_226321dc_4_k_cu_23a6ca89_57014cuda3std3__45__cpo6cbeginE:
	.zero		1
	.type		_ZN39_INTERNAL_226321dc_4_k_cu_23a6ca89_57014cuda3std3__48in_placeE,@object
	.size		_ZN39_INTERNAL_226321dc_4_k_cu_23a6ca89_57014cuda3std3__48in_placeE,(_ZN39_INTERNAL_226321dc_4_k_cu_23a6ca89_57014cuda3std6ranges3__45__cpo9iter_moveE - _ZN39_INTERNAL_226321dc_4_k_cu_23a6ca89_57014cuda3std3__48in_placeE)
_ZN39_INTERNAL_226321dc_4_k_cu_23a6ca89_57014cuda3std3__48in_placeE:
	.zero		1
	.type		_ZN39_INTERNAL_226321dc_4_k_cu_23a6ca89_57014cuda3std6ranges3__45__cpo9iter_moveE,@object
	.size		_ZN39_INTERNAL_226321dc_4_k_cu_23a6ca89_57014cuda3std6ranges3__45__cpo9iter_moveE,(_ZN39_INTERNAL_226321dc_4_k_cu_23a6ca89_57014cuda3std3__45__cpo5beginE - _ZN39_INTERNAL_226321dc_4_k_cu_23a6ca89_57014cuda3std6ranges3__45__cpo9iter_moveE)
_ZN39_INTERNAL_226321dc_4_k_cu_23a6ca89_57014cuda3std6ranges3__45__cpo9iter_moveE:
	.zero		1
	.type		_ZN39_INTERNAL_226321dc_4_k_cu_23a6ca89_57014cuda3std3__45__cpo5beginE,@object
	.size		_ZN39_INTERNAL_226321dc_4_k_cu_23a6ca89_57014cuda3std3__45__cpo5beginE,(_ZN39_INTERNAL_226321dc_4_k_cu_23a6ca89_57014cuda3std3__441_GLOBAL__N__226321dc_4_k_cu_23a6ca89_57016ignoreE - _ZN39_INTERNAL_226321dc_4_k_cu_23a6ca89_57014cuda3std3__45__cpo5beginE)
_ZN39_INTERNAL_226321dc_4_k_cu_23a6ca89_57014cuda3std3__45__cpo5beginE:
	.zero		1
	.type		_ZN39_INTERNAL_226321dc_4_k_cu_23a6ca89_57014cuda3std3__441_GLOBAL__N__226321dc_4_k_cu_23a6ca89_57016ignoreE,@object
	.size		_ZN39_INTERNAL_226321dc_4_k_cu_23a6ca89_57014cuda3std3__441_GLOBAL__N__226321dc_4_k_cu_23a6ca89_57016ignoreE,(_ZN39_INTERNAL_226321dc_4_k_cu_23a6ca89_57014cute7productE - _ZN39_INTERNAL_226321dc_4_k_cu_23a6ca89_57014cuda3std3__441_GLOBAL__N__226321dc_4_k_cu_23a6ca89_57016ignoreE)
_ZN39_INTERNAL_226321dc_4_k_cu_23a6ca89_57014cuda3std3__441_GLOBAL__N__226321dc_4_k_cu_23a6ca89_57016ignoreE:
	.zero		1
	.type		_ZN39_INTERNAL_226321dc_4_k_cu_23a6ca89_57014cute7productE,@object
	.size		_ZN39_INTERNAL_226321dc_4_k_cu_23a6ca89_57014cute7productE,(_ZN39_INTERNAL_226321dc_4_k_cu_23a6ca89_57014cuda3std3__45__cpo3endE - _ZN39_INTERNAL_226321dc_4_k_cu_23a6ca89_57014cute7productE)
_ZN39_INTERNAL_226321dc_4_k_cu_23a6ca89_57014cute7productE:
	.zero		1
	.type		_ZN39_INTERNAL_226321dc_4_k_cu_23a6ca89_57014cuda3std3__45__cpo3endE,@object
	.size		_ZN39_INTERNAL_226321dc_4_k_cu_23a6ca89_57014cuda3std3__45__cpo3endE,(_ZN39_INTERNAL_226321dc_4_k_cu_23a6ca89_57014cuda3std3__419piecewise_constructE - _ZN39_INTERNAL_226321dc_4_k_cu_23a6ca89_57014cuda3std3__45__cpo3endE)
_ZN39_INTERNAL_226321dc_4_k_cu_23a6ca89_57014cuda3std3__45__cpo3endE:
	.zero		1
	.type		_ZN39_INTERNAL_226321dc_4_k_cu_23a6ca89_57014cuda3std3__419piecewise_constructE,@object
	.size		_ZN39_INTERNAL_226321dc_4_k_cu_23a6ca89_57014cuda3std3__419piecewise_constructE,(_ZN39_INTERNAL_226321dc_4_k_cu_23a6ca89_57014cuda3std3__45__cpo4cendE - _ZN39_INTERNAL_226321dc_4_k_cu_23a6ca89_57014cuda3std3__419piecewise_constructE)
_ZN39_INTERNAL_226321dc_4_k_cu_23a6ca89_57014cuda3std3__419piecewise_constructE:
	.zero		1
	.type		_ZN39_INTERNAL_226321dc_4_k_cu_23a6ca89_57014cuda3std3__45__cpo4cendE,@object
	.size		_ZN39_INTERNAL_226321dc_4_k_cu_23a6ca89_57014cuda3std3__45__cpo4cendE,(_ZN39_INTERNAL_226321dc_4_k_cu_23a6ca89_57014cuda3std6ranges3__45__cpo4swapE - _ZN39_INTERNAL_226321dc_4_k_cu_23a6ca89_57014cuda3std3__45__cpo4cendE)
_ZN39_INTERNAL_226321dc_4_k_cu_23a6ca89_57014cuda3std3__45__cpo4cendE:
	.zero		1
	.type		_ZN39_INTERNAL_226321dc_4_k_cu_23a6ca89_57014cuda3std6ranges3__45__cpo4swapE,@object
	.size		_ZN39_INTERNAL_226321dc_4_k_cu_23a6ca89_57014cuda3std6ranges3__45__cpo4swapE,(.L_10 - _ZN39_INTERNAL_226321dc_4_k_cu_23a6ca89_57014cuda3std6ranges3__45__cpo4swapE)
_ZN39_INTERNAL_226321dc_4_k_cu_23a6ca89_57014cuda3std6ranges3__45__cpo4swapE:
	.zero		1
.L_10:


//--------------------- .nv.constant0._ZN7cutlass13device_kernelINS_4gemm6kernel13GemmUniversalIN4cute5tupleIJiiiiEEENS1_10collective13CollectiveMmaINS1_35MainloopSm100TmaUmmaWarpSpecializedILi10ELi2ELi4ENS5_IJNS4_1CILi2EEENSA_ILi1EEESC_EEEEENS5_IJNSA_ILi128EEENSA_ILi192EEENSA_ILi64EEEEEENS_10bfloat16_tENS5_IJlSC_lEEESJ_SK_NS4_8TiledMMAINS4_8MMA_AtomIJNS4_26SM100_MMA_F16BF16_2x1SM_SSISJ_SJ_fLi128ELi192ELNS4_4UMMA5MajorE0ELSP_0ELNSO_7ScaleInE0ELSQ_0EEEEEENS4_6LayoutINS5_IJSC_SC_SC_EEENS5_IJNSA_ILi0EEESV_SV_EEEEENS5_IJNS4_10UnderscoreESY_SY_EEEEENS4_18SM100_TMA_2SM_LOADENS4_14ComposedLayoutINS4_7SwizzleILi3ELi4ELi3EEENS4_18smem_ptr_flag_bitsILi16EEENST_INS5_IJNSA_ILi8EEESH_EEENS5_IJSH_SC_EEEEEEEvNS4_8identityES11_S1B_vS1C_EENS_8epilogue10collective18CollectiveEpilogueINS1E_23Sm100TmaWarpSpecializedILi3ELi2ELi32ELb1ELb0EEEJNS5_IJSH_SG_SH_EEENS5_IJNST_ISH_SC_EENST_INS5_IJNSA_ILi32EEESB_EEENS5_IJSC_NSA_ILi96EEEEEEEEEEESJ_SK_SJ_SK_NS1E_6fusion15FusionCallbacksIS1I_NS1R_17LinearCombinationISJ_fSJ_fLNS_15FloatRoundStyleE2EEES1J_S1Q_JEEENS4_5SM1004TMEM4LOAD26SM100_TMEM_LOAD_32dp32b32xENS4_13SM90_TMA_LOADENS12_INS13_ILi2ELi4ELi3EEES16_NST_INS5_IJS17_S1L_EEENS5_IJS1L_SC_EEEEEEENS4_39AutoVectorizingCopyWithAssumedAlignmentILi128EEENS4_14SM90_TMA_STOREES26_S28_S28_EEEvvEEEEvNT_6ParamsE --------------------------
	.section	.nv.constant0._ZN7cutlass13device_kernelINS_4gemm6kernel13GemmUniversalIN4cute5tupleIJiiiiEEENS1_10collective13CollectiveMmaINS1_35MainloopSm100TmaUmmaWarpSpecializedILi10ELi2ELi4ENS5_IJNS4_1CILi2EEENSA_ILi1EEESC_EEEEENS5_IJNSA_ILi128EEENSA_ILi192EEENSA_ILi64EEEEEENS_10bfloat16_tENS5_IJlSC_lEEESJ_SK_NS4_8TiledMMAINS4_8MMA_AtomIJNS4_26SM100_MMA_F16BF16_2x1SM_SSISJ_SJ_fLi128ELi192ELNS4_4UMMA5MajorE0ELSP_0ELNSO_7ScaleInE0ELSQ_0EEEEEENS4_6LayoutINS5_IJSC_SC_SC_EEENS5_IJNSA_ILi0EEESV_SV_EEEEENS5_IJNS4_10UnderscoreESY_SY_EEEEENS4_18SM100_TMA_2SM_LOADENS4_14ComposedLayoutINS4_7SwizzleILi3ELi4ELi3EEENS4_18smem_ptr_flag_bitsILi16EEENST_INS5_IJNSA_ILi8EEESH_EEENS5_IJSH_SC_EEEEEEEvNS4_8identityES11_S1B_vS1C_EENS_8epilogue10collective18CollectiveEpilogueINS1E_23Sm100TmaWarpSpecializedILi3ELi2ELi32ELb1ELb0EEEJNS5_IJSH_SG_SH_EEENS5_IJNST_ISH_SC_EENST_INS5_IJNSA_ILi32EEESB_EEENS5_IJSC_NSA_ILi96EEEEEEEEEEESJ_SK_SJ_SK_NS1E_6fusion15FusionCallbacksIS1I_NS1R_17LinearCombinationISJ_fSJ_fLNS_15FloatRoundStyleE2EEES1J_S1Q_JEEENS4_5SM1004TMEM4LOAD26SM100_TMEM_LOAD_32dp32b32xENS4_13SM90_TMA_LOADENS12_INS13_ILi2ELi4ELi3EEES16_NST_INS5_IJS17_S1L_EEENS5_IJS1L_SC_EEEEEEENS4_39AutoVectorizingCopyWithAssumedAlignmentILi128EEENS4_14SM90_TMA_STOREES26_S28_S28_EEEvvEEEEvNT_6ParamsE,"a",@progbits
	.sectionflags	@""
	.align	4
.nv.constant0._ZN7cutlass13device_kernelINS_4gemm6kernel13GemmUniversalIN4cute5tupleIJiiiiEEENS1_10collective13CollectiveMmaINS1_35MainloopSm100TmaUmmaWarpSpecializedILi10ELi2ELi4ENS5_IJNS4_1CILi2EEENSA_ILi1EEESC_EEEEENS5_IJNSA_ILi128EEENSA_ILi192EEENSA_ILi64EEEEEENS_10bfloat16_tENS5_IJlSC_lEEESJ_SK_NS4_8TiledMMAINS4_8MMA_AtomIJNS4_26SM100_MMA_F16BF16_2x1SM_SSISJ_SJ_fLi128ELi192ELNS4_4UMMA5MajorE0ELSP_0ELNSO_7ScaleInE0ELSQ_0EEEEEENS4_6LayoutINS5_IJSC_SC_SC_EEENS5_IJNSA_ILi0EEESV_SV_EEEEENS5_IJNS4_10UnderscoreESY_SY_EEEEENS4_18SM100_TMA_2SM_LOADENS4_14ComposedLayoutINS4_7SwizzleILi3ELi4ELi3EEENS4_18smem_ptr_flag_bitsILi16EEENST_INS5_IJNSA_ILi8EEESH_EEENS5_IJSH_SC_EEEEEEEvNS4_8identityES11_S1B_vS1C_EENS_8epilogue10collective18CollectiveEpilogueINS1E_23Sm100TmaWarpSpecializedILi3ELi2ELi32ELb1ELb0EEEJNS5_IJSH_SG_SH_EEENS5_IJNST_ISH_SC_EENST_INS5_IJNSA_ILi32EEESB_EEENS5_IJSC_NSA_ILi96EEEEEEEEEEESJ_SK_SJ_SK_NS1E_6fusion15FusionCallbacksIS1I_NS1R_17LinearCombinationISJ_fSJ_fLNS_15FloatRoundStyleE2EEES1J_S1Q_JEEENS4_5SM1004TMEM4LOAD26SM100_TMEM_LOAD_32dp32b32xENS4_13SM90_TMA_LOADENS12_INS13_ILi2ELi4ELi3EEES16_NST_INS5_IJS17_S1L_EEENS5_IJS1L_SC_EEEEEEENS4_39AutoVectorizingCopyWithAssumedAlignmentILi128EEENS4_14SM90_TMA_STOREES26_S28_S28_EEEvvEEEEvNT_6ParamsE:
	.zero		2944


//--------------------- SYMBOLS --------------------------

	.type		.nv.reservedSmem.offset0,@object
	.size		.nv.reservedSmem.offset0,0x4
	.type		.nv.reservedSmem.cap,@object
	.size		.nv.reservedSmem.cap,0x4
	.type		__assertfail,@function
